	.target	sm_90a

	.elftype	@"ET_EXEC"


//--------------------- .note.nv.tkinfo           --------------------------
	.section	.note.nv.tkinfo,"",@"SHT_NOTE"
	.sectionflags	@"SHF_NOTE_NV_TKINFO"
	.tkinfo
        /*0018*/ 	.word	0x00000002
        /*0030*/ 	.string	""
        /*0030*/ 	.string	"ptxas"
        /*0030*/ 	.string	"Cuda compilation tools, release 13.0, V13.0.88"
        /*0030*/ 	.string	"Build cuda_13.0.r13.0/compiler.36424714_0"
        /*0030*/ 	.string	"-arch sm_90a -m 64 "



//--------------------- .note.nv.cuinfo           --------------------------
	.section	.note.nv.cuinfo,"",@"SHT_NOTE"
	.sectionflags	@"SHF_NOTE_NV_CUINFO"
        /*0018*/ 	.short	0x0002
        /*001a*/ 	.short	0x005a
        /*001c*/ 	.short	0x0082
	.zero		2


//--------------------- .nv.info                  --------------------------
	.section	.nv.info,"",@"SHT_CUDA_INFO"
	.align	4


	//----- nvinfo : EIATTR_REGCOUNT
	.align		4
        /*0000*/ 	.byte	0x04, 0x2f
        /*0002*/ 	.short	(.L_12 - .L_11)
	.align		4
.L_11:
        /*0004*/ 	.word	index@(_ZN7cutlass13device_kernelINS_4conv6kernel13ConvUniversalINS1_16ConvProblemShapeILNS1_8OperatorE0ELi3EEENS1_10collective14CollectiveConvINS1_46MainloopSm90TmaGmmaWarpSpecializedImplicitGemmILS5_0ELi4ELi3EN4cute5tupleIJNSA_1CILi2EEENSC_ILi1EEESE_EEENS1_36KernelImplicitTmaWarpSpecializedSm90ELi1EEENSB_IJNSC_ILi256EEENSC_ILi128EEENSB_IJNSC_ILi64EEEEEEEEENS_10bfloat16_tESN_NSA_8TiledMMAINSA_8MMA_AtomIJNSA_4SM904GMMA28MMA_64x128x16_F32BF16BF16_SSILNSR_5MajorE0ELST_0ELNSR_7ScaleInE1ELSU_1EEEEEENSA_6LayoutINSB_IJSE_SE_SE_EEENSB_IJNSC_ILi0EEESZ_SZ_EEEEENSB_IJNSA_10UnderscoreES12_S12_EEEEENS7_6detail26Sm90ImplicitGemmTileTraitsINSA_20SM90_TMA_LOAD_IM2COLENSA_14ComposedLayoutINSA_7SwizzleILi3ELi4ELi3EEENSA_18smem_ptr_flag_bitsILi16EEENSX_INSB_IJNSB_IJNSC_ILi8EEENSC_ILi32EEEEEENSB_IJSK_SE_EEENSB_IJSE_NSC_ILi4EEEEEEEEENSB_IJNSB_IJSK_NSC_ILi512EEEEEENSB_IJSE_SZ_EEENSB_IJSZ_NSC_ILi16384EEEEEEEEEEEEEvEENS16_INSA_23SM90_TMA_LOAD_MULTICASTENS18_IS1A_S1C_NSX_INSB_IJNSB_IJS1D_NSC_ILi16EEEEEES1G_S1I_EEENSB_IJS1L_S1M_NSB_IJSZ_NSC_ILi8192EEEEEEEEEEEEEvEEEENS_8epilogue10collective6detail29Sm90TmaWarpSpecializedAdapterINS25_15DefaultEpilogueISN_NSB_IJNSB_IJllllEEESE_SZ_EEES2A_NS24_6thread17LinearCombinationISN_Li1EffLNS2B_9ScaleType4KindE0ELNS_15FloatRoundStyleE2ESN_EENS_4gemm15EpilogueDefaultEEEEEvvEEEEvNT_6ParamsE)
        /*0008*/ 	.word	0x000000ff


	//----- nvinfo : EIATTR_FRAME_SIZE
	.align		4
.L_12:
        /*000c*/ 	.byte	0x04, 0x11
        /*000e*/ 	.short	(.L_14 - .L_13)
	.align		4
.L_13:
        /*0010*/ 	.word	index@(_ZN7cutlass13device_kernelINS_4conv6kernel13ConvUniversalINS1_16ConvProblemShapeILNS1_8OperatorE0ELi3EEENS1_10collective14CollectiveConvINS1_46MainloopSm90TmaGmmaWarpSpecializedImplicitGemmILS5_0ELi4ELi3EN4cute5tupleIJNSA_1CILi2EEENSC_ILi1EEESE_EEENS1_36KernelImplicitTmaWarpSpecializedSm90ELi1EEENSB_IJNSC_ILi256EEENSC_ILi128EEENSB_IJNSC_ILi64EEEEEEEEENS_10bfloat16_tESN_NSA_8TiledMMAINSA_8MMA_AtomIJNSA_4SM904GMMA28MMA_64x128x16_F32BF16BF16_SSILNSR_5MajorE0ELST_0ELNSR_7ScaleInE1ELSU_1EEEEEENSA_6LayoutINSB_IJSE_SE_SE_EEENSB_IJNSC_ILi0EEESZ_SZ_EEEEENSB_IJNSA_10UnderscoreES12_S12_EEEEENS7_6detail26Sm90ImplicitGemmTileTraitsINSA_20SM90_TMA_LOAD_IM2COLENSA_14ComposedLayoutINSA_7SwizzleILi3ELi4ELi3EEENSA_18smem_ptr_flag_bitsILi16EEENSX_INSB_IJNSB_IJNSC_ILi8EEENSC_ILi32EEEEEENSB_IJSK_SE_EEENSB_IJSE_NSC_ILi4EEEEEEEEENSB_IJNSB_IJSK_NSC_ILi512EEEEEENSB_IJSE_SZ_EEENSB_IJSZ_NSC_ILi16384EEEEEEEEEEEEEvEENS16_INSA_23SM90_TMA_LOAD_MULTICASTENS18_IS1A_S1C_NSX_INSB_IJNSB_IJS1D_NSC_ILi16EEEEEES1G_S1I_EEENSB_IJS1L_S1M_NSB_IJSZ_NSC_ILi8192EEEEEEEEEEEEEvEEEENS_8epilogue10collective6detail29Sm90TmaWarpSpecializedAdapterINS25_15DefaultEpilogueISN_NSB_IJNSB_IJllllEEESE_SZ_EEES2A_NS24_6thread17LinearCombinationISN_Li1EffLNS2B_9ScaleType4KindE0ELNS_15FloatRoundStyleE2ESN_EENS_4gemm15EpilogueDefaultEEEEEvvEEEEvNT_6ParamsE)
        /*0014*/ 	.word	0x000003f0


	//----- nvinfo : EIATTR_MIN_STACK_SIZE
	.align		4
.L_14:
        /*0018*/ 	.byte	0x04, 0x12
        /*001a*/ 	.short	(.L_16 - .L_15)
	.align		4
.L_15:
        /*001c*/ 	.word	index@(_ZN7cutlass13device_kernelINS_4conv6kernel13ConvUniversalINS1_16ConvProblemShapeILNS1_8OperatorE0ELi3EEENS1_10collective14CollectiveConvINS1_46MainloopSm90TmaGmmaWarpSpecializedImplicitGemmILS5_0ELi4ELi3EN4cute5tupleIJNSA_1CILi2EEENSC_ILi1EEESE_EEENS1_36KernelImplicitTmaWarpSpecializedSm90ELi1EEENSB_IJNSC_ILi256EEENSC_ILi128EEENSB_IJNSC_ILi64EEEEEEEEENS_10bfloat16_tESN_NSA_8TiledMMAINSA_8MMA_AtomIJNSA_4SM904GMMA28MMA_64x128x16_F32BF16BF16_SSILNSR_5MajorE0ELST_0ELNSR_7ScaleInE1ELSU_1EEEEEENSA_6LayoutINSB_IJSE_SE_SE_EEENSB_IJNSC_ILi0EEESZ_SZ_EEEEENSB_IJNSA_10UnderscoreES12_S12_EEEEENS7_6detail26Sm90ImplicitGemmTileTraitsINSA_20SM90_TMA_LOAD_IM2COLENSA_14ComposedLayoutINSA_7SwizzleILi3ELi4ELi3EEENSA_18smem_ptr_flag_bitsILi16EEENSX_INSB_IJNSB_IJNSC_ILi8EEENSC_ILi32EEEEEENSB_IJSK_SE_EEENSB_IJSE_NSC_ILi4EEEEEEEEENSB_IJNSB_IJSK_NSC_ILi512EEEEEENSB_IJSE_SZ_EEENSB_IJSZ_NSC_ILi16384EEEEEEEEEEEEEvEENS16_INSA_23SM90_TMA_LOAD_MULTICASTENS18_IS1A_S1C_NSX_INSB_IJNSB_IJS1D_NSC_ILi16EEEEEES1G_S1I_EEENSB_IJS1L_S1M_NSB_IJSZ_NSC_ILi8192EEEEEEEEEEEEEvEEEENS_8epilogue10collective6detail29Sm90TmaWarpSpecializedAdapterINS25_15DefaultEpilogueISN_NSB_IJNSB_IJllllEEESE_SZ_EEES2A_NS24_6thread17LinearCombinationISN_Li1EffLNS2B_9ScaleType4KindE0ELNS_15FloatRoundStyleE2ESN_EENS_4gemm15EpilogueDefaultEEEEEvvEEEEvNT_6ParamsE)
        /*0020*/ 	.word	0x000003f0
.L_16:


//--------------------- .nv.compat                --------------------------
	.section	.nv.compat,"",@"SHT_CUDA_COMPAT_INFO"
	.align	4
        /*0000*/ 	.byte	0x02, 0x09, 0x01, 0x00, 0x02, 0x02, 0x04, 0x00, 0x02, 0x05, 0x05, 0x00, 0x03, 0x07, 0x01, 0x01
        /*0010*/ 	.byte	0x02, 0x03, 0x01, 0x00, 0x02, 0x06, 0x01, 0x00, 0x04, 0x0b, 0x08, 0x00, 0x00, 0x00, 0x00, 0x00
        /*0020*/ 	.byte	0x00, 0x00, 0x00, 0x00


//--------------------- .nv.info._ZN7cutlass13device_kernelINS_4conv6kernel13ConvUniversalINS1_16ConvProblemShapeILNS1_8OperatorE0ELi3EEENS1_10collective14CollectiveConvINS1_46MainloopSm90TmaGmmaWarpSpecializedImplicitGemmILS5_0ELi4ELi3EN4cute5tupleIJNSA_1CILi2EEENSC_ILi1EEESE_EEENS1_36KernelImplicitTmaWarpSpecializedSm90ELi1EEENSB_IJNSC_ILi256EEENSC_ILi128EEENSB_IJNSC_ILi64EEEEEEEEENS_10bfloat16_tESN_NSA_8TiledMMAINSA_8MMA_AtomIJNSA_4SM904GMMA28MMA_64x128x16_F32BF16BF16_SSILNSR_5MajorE0ELST_0ELNSR_7ScaleInE1ELSU_1EEEEEENSA_6LayoutINSB_IJSE_SE_SE_EEENSB_IJNSC_ILi0EEESZ_SZ_EEEEENSB_IJNSA_10UnderscoreES12_S12_EEEEENS7_6detail26Sm90ImplicitGemmTileTraitsINSA_20SM90_TMA_LOAD_IM2COLENSA_14ComposedLayoutINSA_7SwizzleILi3ELi4ELi3EEENSA_18smem_ptr_flag_bitsILi16EEENSX_INSB_IJNSB_IJNSC_ILi8EEENSC_ILi32EEEEEENSB_IJSK_SE_EEENSB_IJSE_NSC_ILi4EEEEEEEEENSB_IJNSB_IJSK_NSC_ILi512EEEEEENSB_IJSE_SZ_EEENSB_IJSZ_NSC_ILi16384EEEEEEEEEEEEEvEENS16_INSA_23SM90_TMA_LOAD_MULTICASTENS18_IS1A_S1C_NSX_INSB_IJNSB_IJS1D_NSC_ILi16EEEEEES1G_S1I_EEENSB_IJS1L_S1M_NSB_IJSZ_NSC_ILi8192EEEEEEEEEEEEEvEEEENS_8epilogue10collective6detail29Sm90TmaWarpSpecializedAdapterINS25_15DefaultEpilogueISN_NSB_IJNSB_IJllllEEESE_SZ_EEES2A_NS24_6thread17LinearCombinationISN_Li1EffLNS2B_9ScaleType4KindE0ELNS_15FloatRoundStyleE2ESN_EENS_4gemm15EpilogueDefaultEEEEEvvEEEEvNT_6ParamsE --------------------------
	.section	.nv.info._ZN7cutlass13device_kernelINS_4conv6kernel13ConvUniversalINS1_16ConvProblemShapeILNS1_8OperatorE0ELi3EEENS1_10collective14CollectiveConvINS1_46MainloopSm90TmaGmmaWarpSpecializedImplicitGemmILS5_0ELi4ELi3EN4cute5tupleIJNSA_1CILi2EEENSC_ILi1EEESE_EEENS1_36KernelImplicitTmaWarpSpecializedSm90ELi1EEENSB_IJNSC_ILi256EEENSC_ILi128EEENSB_IJNSC_ILi64EEEEEEEEENS_10bfloat16_tESN_NSA_8TiledMMAINSA_8MMA_AtomIJNSA_4SM904GMMA28MMA_64x128x16_F32BF16BF16_SSILNSR_5MajorE0ELST_0ELNSR_7ScaleInE1ELSU_1EEEEEENSA_6LayoutINSB_IJSE_SE_SE_EEENSB_IJNSC_ILi0EEESZ_SZ_EEEEENSB_IJNSA_10UnderscoreES12_S12_EEEEENS7_6detail26Sm90ImplicitGemmTileTraitsINSA_20SM90_TMA_LOAD_IM2COLENSA_14ComposedLayoutINSA_7SwizzleILi3ELi4ELi3EEENSA_18smem_ptr_flag_bitsILi16EEENSX_INSB_IJNSB_IJNSC_ILi8EEENSC_ILi32EEEEEENSB_IJSK_SE_EEENSB_IJSE_NSC_ILi4EEEEEEEEENSB_IJNSB_IJSK_NSC_ILi512EEEEEENSB_IJSE_SZ_EEENSB_IJSZ_NSC_ILi16384EEEEEEEEEEEEEvEENS16_INSA_23SM90_TMA_LOAD_MULTICASTENS18_IS1A_S1C_NSX_INSB_IJNSB_IJS1D_NSC_ILi16EEEEEES1G_S1I_EEENSB_IJS1L_S1M_NSB_IJSZ_NSC_ILi8192EEEEEEEEEEEEEvEEEENS_8epilogue10collective6detail29Sm90TmaWarpSpecializedAdapterINS25_15DefaultEpilogueISN_NSB_IJNSB_IJllllEEESE_SZ_EEES2A_NS24_6thread17LinearCombinationISN_Li1EffLNS2B_9ScaleType4KindE0ELNS_15FloatRoundStyleE2ESN_EENS_4gemm15EpilogueDefaultEEEEEvvEEEEvNT_6ParamsE,"",@"SHT_CUDA_INFO"
	.sectionflags	@""
	.align	4


	//----- nvinfo : EIATTR_CUDA_API_VERSION
	.align		4
        /*0000*/ 	.byte	0x04, 0x37
        /*0002*/ 	.short	(.L_18 - .L_17)
.L_17:
        /*0004*/ 	.word	0x00000082


	//----- nvinfo : EIATTR_KPARAM_INFO
	.align		4
.L_18:
        /*0008*/ 	.byte	0x04, 0x17
        /*000a*/ 	.short	(.L_20 - .L_19)
.L_19:
        /*000c*/ 	.word	0x00000000
        /*0010*/ 	.short	0x0000
        /*0012*/ 	.short	0x0070
        /*0014*/ 	.byte	0x00, 0xf0, 0x01, 0x10


	//----- nvinfo : EIATTR_SPARSE_MMA_MASK
	.align		4
.L_20:
        /*0018*/ 	.byte	0x03, 0x50
        /*001a*/ 	.short	0x0000


	//----- nvinfo : EIATTR_MAXREG_COUNT
	.align		4
        /*001c*/ 	.byte	0x03, 0x1b
        /*001e*/ 	.short	0x00ff


	//----- nvinfo : EIATTR_NUM_BARRIERS
	.align		4
        /*0020*/ 	.byte	0x02, 0x4c
        /*0022*/ 	.byte	0x01
	.zero		1


	//----- nvinfo : EIATTR_ANNOTATIONS
	.align		4
        /*0024*/ 	.byte	0x04, 0x55
        /*0026*/ 	.short	(.L_22 - .L_21)


	//   ....[0]....
.L_21:
        /*0028*/ 	.word	0x00000001
        /*002c*/ 	.byte	0xd0, 0x0a, 0x00, 0x00, 0x01, 0x00, 0x00, 0x00, 0x10, 0x0b, 0x00, 0x00, 0x01, 0x00, 0x00, 0x00
        /* <DEDUP_REMOVED lines=372> */
        /*177c*/ 	.byte	0x00, 0x23, 0x01, 0x00, 0x01, 0x00, 0x00, 0x00, 0xe0, 0x25, 0x01, 0x00


	//----- nvinfo : EIATTR_MERCURY_ISA_VERSION
	.align		4
.L_22:
        /*1788*/ 	.byte	0x03, 0x5f
        /*178a*/ 	.short	0x0101


	//----- nvinfo : EIATTR_COOP_GROUP_MASK_REGIDS
	.align		4
        /*178c*/ 	.byte	0x04, 0x29
        /*178e*/ 	.short	(.L_24 - .L_23)


	//   ....[0]....
.L_23:
        /*1790*/ 	.word	0xffffffff


	//   ....[1]....
        /*1794*/ 	.word	0xffffffff


	//   ....[2]....
        /*1798*/ 	.word	0xffffffff


	//   ....[3]....
        /*179c*/ 	.word	0xffffffff


	//----- nvinfo : EIATTR_COOP_GROUP_INSTR_OFFSETS
	.align		4
.L_24:
        /*17a0*/ 	.byte	0x04, 0x28
        /*17a2*/ 	.short	(.L_26 - .L_25)


	//   ....[0]....
.L_25:
        /*17a4*/ 	.word	0x00000080


	//   ....[1]....
        /*17a8*/ 	.word	0x000000b0


	//   ....[2]....
        /*17ac*/ 	.word	0x000001b0


	//   ....[3]....
        /*17b0*/ 	.word	0x000006d0


	//----- nvinfo : EIATTR_MBARRIER_INSTR_OFFSETS
	.align		4
.L_26:
        /*17b4*/ 	.byte	0x04, 0x39
        /*17b6*/ 	.short	(.L_28 - .L_27)


	//   ....[0]....
.L_27:
        /*17b8*/ 	.word	0x000003c0
        /*17bc*/ 	.word	0x000000ff
        /*17c0*/ 	.word	0x00030000
        /*17c4*/ 	.short	0x0100
        /*17c6*/ 	.byte	0x0a
	.zero		1


	//   ....[1]....
        /*17c8*/ 	.word	0x000003d0
        /*17cc*/ 	.word	0x000000ff
        /*17d0*/ 	.word	0x00030020
        /*17d4*/ 	.short	0x0100
        /*17d6*/ 	.byte	0x0a
	.zero		1


	//   ....[2]....
        /*17d8*/ 	.word	0x000003e0
        /*17dc*/ 	.word	0x000000ff
        /*17e0*/ 	.word	0x00030008
        /*17e4*/ 	.short	0x0100
        /*17e6*/ 	.byte	0x0a
	.zero		1


	//   ....[3]....
        /*17e8*/ 	.word	0x000003f0
        /*17ec*/ 	.word	0x000000ff
        /*17f0*/ 	.word	0x00030028
        /*17f4*/ 	.short	0x0100
        /*17f6*/ 	.byte	0x0a
	.zero		1


	//   ....[4]....
        /*17f8*/ 	.word	0x00000400
        /*17fc*/ 	.word	0x000000ff
        /*1800*/ 	.word	0x00030010
        /*1804*/ 	.short	0x0100
        /*1806*/ 	.byte	0x0a
	.zero		1


	//   ....[5]....
        /*1808*/ 	.word	0x00000410
        /*180c*/ 	.word	0x000000ff
        /*1810*/ 	.word	0x00030030
        /*1814*/ 	.short	0x0100
        /*1816*/ 	.byte	0x0a
	.zero		1


	//   ....[6]....
        /*1818*/ 	.word	0x00000420
        /*181c*/ 	.word	0x000000ff
        /*1820*/ 	.word	0x00030018
        /*1824*/ 	.short	0x0100
        /*1826*/ 	.byte	0x0a
	.zero		1


	//   ....[7]....
        /*1828*/ 	.word	0x00000430
        /*182c*/ 	.word	0x000000ff
        /*1830*/ 	.word	0x00030038
        /*1834*/ 	.short	0x0100
        /*1836*/ 	.byte	0x0a
	.zero		1


	//   ....[8]....
        /*1838*/ 	.word	0x000015b0
        /*183c*/ 	.word	0x00000003
        /*1840*/ 	.word	0x00030000
        /*1844*/ 	.short	0x010a
        /*1846*/ 	.byte	0x3f
	.zero		1


	//   ....[9]....
        /*1848*/ 	.word	0x000039f0
        /*184c*/ 	.word	0x00000000
        /*1850*/ 	.word	0x00030000
        /*1854*/ 	.short	0x010a
        /*1856*/ 	.byte	0x3f
	.zero		1


	//   ....[10]....
        /*1858*/ 	.word	0x000062b0
        /*185c*/ 	.word	0x00000000
        /*1860*/ 	.word	0x00000000
        /*1864*/ 	.short	0x0101
        /*1866*/ 	.byte	0x3f
	.zero		1


	//   ....[11]....
        /*1868*/ 	.word	0x000064c0
        /*186c*/ 	.word	0x00000005
        /*1870*/ 	.word	0x00000000
        /*1874*/ 	.short	0x0101
        /*1876*/ 	.byte	0x3f
	.zero		1


	//   ....[12]....
        /*1878*/ 	.word	0x00016680
        /*187c*/ 	.word	0x0000000c
        /*1880*/ 	.word	0x00030020
        /*1884*/ 	.short	0x010a
        /*1886*/ 	.byte	0x3f
	.zero		1


	//   ....[13]....
        /*1888*/ 	.word	0x00016e60
        /*188c*/ 	.word	0x00000003
        /*1890*/ 	.word	0x00000000
        /*1894*/ 	.short	0x010a
        /*1896*/ 	.byte	0x3f
	.zero		1


	//   ....[14]....
        /*1898*/ 	.word	0x00016f30
        /*189c*/ 	.word	0x00000003
        /*18a0*/ 	.word	0x00000000
        /*18a4*/ 	.short	0x010a
        /*18a6*/ 	.byte	0x3f
	.zero		1


	//   ....[15]....
        /*18a8*/ 	.word	0x00017000
        /*18ac*/ 	.word	0x00000003
        /*18b0*/ 	.word	0x00000000
        /*18b4*/ 	.short	0x010a
        /*18b6*/ 	.byte	0x3f
	.zero		1


	//   ....[16]....
        /*18b8*/ 	.word	0x000170d0
        /*18bc*/ 	.word	0x00000003
        /*18c0*/ 	.word	0x00000000
        /*18c4*/ 	.short	0x010a
        /*18c6*/ 	.byte	0x3f
	.zero		1


	//----- nvinfo : EIATTR_NUM_MBARRIERS
	.align		4
.L_28:
        /*18c8*/ 	.byte	0x03, 0x38
        /*18ca*/ 	.short	0x0008


	//----- nvinfo : EIATTR_EXIT_INSTR_OFFSETS
	.align		4
        /*18cc*/ 	.byte	0x04, 0x1c
        /*18ce*/ 	.short	(.L_30 - .L_29)


	//   ....[0]....
.L_29:
        /*18d0*/ 	.word	0x00000ac0


	//   ....[1]....
        /*18d4*/ 	.word	0x00006710


	//   ....[2]....
        /*18d8*/ 	.word	0x00011a80


	//   ....[3]....
        /*18dc*/ 	.word	0x00011ac0


	//   ....[4]....
        /*18e0*/ 	.word	0x00016410


	//   ....[5]....
        /*18e4*/ 	.word	0x00016450


	//   ....[6]....
        /*18e8*/ 	.word	0x00016470


	//   ....[7]....
        /*18ec*/ 	.word	0x00016d30


	//   ....[8]....
        /*18f0*/ 	.word	0x00017100


	//----- nvinfo : EIATTR_MAX_THREADS
	.align		4
.L_30:
        /*18f4*/ 	.byte	0x04, 0x05
        /*18f6*/ 	.short	(.L_32 - .L_31)
.L_31:
        /*18f8*/ 	.word	0x00000100
        /*18fc*/ 	.word	0x00000001
        /*1900*/ 	.word	0x00000001


	//----- nvinfo : EIATTR_CRS_STACK_SIZE
	.align		4
.L_32:
        /*1904*/ 	.byte	0x04, 0x1e
        /*1906*/ 	.short	(.L_34 - .L_33)
.L_33:
        /*1908*/ 	.word	0x00000000


	//----- nvinfo : EIATTR_CBANK_PARAM_SIZE
	.align		4
.L_34:
        /*190c*/ 	.byte	0x03, 0x19
        /*190e*/ 	.short	0x0470


	//----- nvinfo : EIATTR_PARAM_CBANK
	.align		4
        /*1910*/ 	.byte	0x04, 0x0a
        /*1912*/ 	.short	(.L_36 - .L_35)
	.align		4
.L_35:
        /*1914*/ 	.word	index@(.nv.constant0._ZN7cutlass13device_kernelINS_4conv6kernel13ConvUniversalINS1_16ConvProblemShapeILNS1_8OperatorE0ELi3EEENS1_10collective14CollectiveConvINS1_46MainloopSm90TmaGmmaWarpSpecializedImplicitGemmILS5_0ELi4ELi3EN4cute5tupleIJNSA_1CILi2EEENSC_ILi1EEESE_EEENS1_36KernelImplicitTmaWarpSpecializedSm90ELi1EEENSB_IJNSC_ILi256EEENSC_ILi128EEENSB_IJNSC_ILi64EEEEEEEEENS_10bfloat16_tESN_NSA_8TiledMMAINSA_8MMA_AtomIJNSA_4SM904GMMA28MMA_64x128x16_F32BF16BF16_SSILNSR_5MajorE0ELST_0ELNSR_7ScaleInE1ELSU_1EEEEEENSA_6LayoutINSB_IJSE_SE_SE_EEENSB_IJNSC_ILi0EEESZ_SZ_EEEEENSB_IJNSA_10UnderscoreES12_S12_EEEEENS7_6detail26Sm90ImplicitGemmTileTraitsINSA_20SM90_TMA_LOAD_IM2COLENSA_14ComposedLayoutINSA_7SwizzleILi3ELi4ELi3EEENSA_18smem_ptr_flag_bitsILi16EEENSX_INSB_IJNSB_IJNSC_ILi8EEENSC_ILi32EEEEEENSB_IJSK_SE_EEENSB_IJSE_NSC_ILi4EEEEEEEEENSB_IJNSB_IJSK_NSC_ILi512EEEEEENSB_IJSE_SZ_EEENSB_IJSZ_NSC_ILi16384EEEEEEEEEEEEEvEENS16_INSA_23SM90_TMA_LOAD_MULTICASTENS18_IS1A_S1C_NSX_INSB_IJNSB_IJS1D_NSC_ILi16EEEEEES1G_S1I_EEENSB_IJS1L_S1M_NSB_IJSZ_NSC_ILi8192EEEEEEEEEEEEEvEEEENS_8epilogue10collective6detail29Sm90TmaWarpSpecializedAdapterINS25_15DefaultEpilogueISN_NSB_IJNSB_IJllllEEESE_SZ_EEES2A_NS24_6thread17LinearCombinationISN_Li1EffLNS2B_9ScaleType4KindE0ELNS_15FloatRoundStyleE2ESN_EENS_4gemm15EpilogueDefaultEEEEEvvEEEEvNT_6ParamsE)
        /*1918*/ 	.short	0x0210
        /*191a*/ 	.short	0x0470


	//----- nvinfo : EIATTR_SW_WAR
	.align		4
.L_36:
        /*191c*/ 	.byte	0x04, 0x36
        /*191e*/ 	.short	(.L_38 - .L_37)
.L_37:
        /*1920*/ 	.word	0x00000008
.L_38:


//--------------------- .nv.callgraph             --------------------------
	.section	.nv.callgraph,"",@"SHT_CUDA_CALLGRAPH"
	.align	4
	.sectionentsize	8
	.align		4
        /*0000*/ 	.word	0x00000000
	.align		4
        /*0004*/ 	.word	0xffffffff
	.align		4
        /*0008*/ 	.word	0x00000000
	.align		4
        /*000c*/ 	.word	0xfffffffe
	.align		4
        /*0010*/ 	.word	0x00000000
	.align		4
        /*0014*/ 	.word	0xfffffffd
	.align		4
        /*0018*/ 	.word	0x00000000
	.align		4
        /*001c*/ 	.word	0xfffffffc


//--------------------- .nv.constant4             --------------------------
	.section	.nv.constant4,"a",@progbits
	.align	8
	.align		8
.nv.constant4:
        /*0000*/ 	.dword	_ZN39_INTERNAL_b66838e8_4_k_cu_7bc0233a_29624cuda3std3__45__cpo5beginE
	.align		8
        /*0008*/ 	.dword	_ZN39_INTERNAL_b66838e8_4_k_cu_7bc0233a_29624cuda3std3__45__cpo3endE
	.align		8
        /*0010*/ 	.dword	_ZN39_INTERNAL_b66838e8_4_k_cu_7bc0233a_29624cuda3std3__45__cpo6cbeginE
	.align		8
        /*0018*/ 	.dword	_ZN39_INTERNAL_b66838e8_4_k_cu_7bc0233a_29624cuda3std3__45__cpo4cendE
	.align		8
        /*0020*/ 	.dword	_ZN39_INTERNAL_b66838e8_4_k_cu_7bc0233a_29624cuda3std3__441_GLOBAL__N__b66838e8_4_k_cu_7bc0233a_29626ignoreE
	.align		8
        /*0028*/ 	.dword	_ZN39_INTERNAL_b66838e8_4_k_cu_7bc0233a_29624cuda3std3__419piecewise_constructE
	.align		8
        /*0030*/ 	.dword	_ZN39_INTERNAL_b66838e8_4_k_cu_7bc0233a_29624cuda3std3__48in_placeE
	.align		8
        /*0038*/ 	.dword	_ZN39_INTERNAL_b66838e8_4_k_cu_7bc0233a_29624cuda3std6ranges3__45__cpo4swapE
	.align		8
        /*0040*/ 	.dword	_ZN39_INTERNAL_b66838e8_4_k_cu_7bc0233a_29624cuda3std6ranges3__45__cpo9iter_moveE
	.align		8
        /*0048*/ 	.dword	_ZN39_INTERNAL_b66838e8_4_k_cu_7bc0233a_29624cute7productE
	.align		8
        /*0050*/ 	.dword	_ZN39_INTERNAL_b66838e8_4_k_cu_7bc0233a_29624cute1_E


//--------------------- .text._ZN7cutlass13device_kernelINS_4conv6kernel13ConvUniversalINS1_16ConvProblemShapeILNS1_8OperatorE0ELi3EEENS1_10collective14CollectiveConvINS1_46MainloopSm90TmaGmmaWarpSpecializedImplicitGemmILS5_0ELi4ELi3EN4cute5tupleIJNSA_1CILi2EEENSC_ILi1EEESE_EEENS1_36KernelImplicitTmaWarpSpecializedSm90ELi1EEENSB_IJNSC_ILi256EEENSC_ILi128EEENSB_IJNSC_ILi64EEEEEEEEENS_10bfloat16_tESN_NSA_8TiledMMAINSA_8MMA_AtomIJNSA_4SM904GMMA28MMA_64x128x16_F32BF16BF16_SSILNSR_5MajorE0ELST_0ELNSR_7ScaleInE1ELSU_1EEEEEENSA_6LayoutINSB_IJSE_SE_SE_EEENSB_IJNSC_ILi0EEESZ_SZ_EEEEENSB_IJNSA_10UnderscoreES12_S12_EEEEENS7_6detail26Sm90ImplicitGemmTileTraitsINSA_20SM90_TMA_LOAD_IM2COLENSA_14ComposedLayoutINSA_7SwizzleILi3ELi4ELi3EEENSA_18smem_ptr_flag_bitsILi16EEENSX_INSB_IJNSB_IJNSC_ILi8EEENSC_ILi32EEEEEENSB_IJSK_SE_EEENSB_IJSE_NSC_ILi4EEEEEEEEENSB_IJNSB_IJSK_NSC_ILi512EEEEEENSB_IJSE_SZ_EEENSB_IJSZ_NSC_ILi16384EEEEEEEEEEEEEvEENS16_INSA_23SM90_TMA_LOAD_MULTICASTENS18_IS1A_S1C_NSX_INSB_IJNSB_IJS1D_NSC_ILi16EEEEEES1G_S1I_EEENSB_IJS1L_S1M_NSB_IJSZ_NSC_ILi8192EEEEEEEEEEEEEvEEEENS_8epilogue10collective6detail29Sm90TmaWarpSpecializedAdapterINS25_15DefaultEpilogueISN_NSB_IJNSB_IJllllEEESE_SZ_EEES2A_NS24_6thread17LinearCombinationISN_Li1EffLNS2B_9ScaleType4KindE0ELNS_15FloatRoundStyleE2ESN_EENS_4gemm15EpilogueDefaultEEEEEvvEEEEvNT_6ParamsE --------------------------
	.section	.text._ZN7cutlass13device_kernelINS_4conv6kernel13ConvUniversalINS1_16ConvProblemShapeILNS1_8OperatorE0ELi3EEENS1_10collective14CollectiveConvINS1_46MainloopSm90TmaGmmaWarpSpecializedImplicitGemmILS5_0ELi4ELi3EN4cute5tupleIJNSA_1CILi2EEENSC_ILi1EEESE_EEENS1_36KernelImplicitTmaWarpSpecializedSm90ELi1EEENSB_IJNSC_ILi256EEENSC_ILi128EEENSB_IJNSC_ILi64EEEEEEEEENS_10bfloat16_tESN_NSA_8TiledMMAINSA_8MMA_AtomIJNSA_4SM904GMMA28MMA_64x128x16_F32BF16BF16_SSILNSR_5MajorE0ELST_0ELNSR_7ScaleInE1ELSU_1EEEEEENSA_6LayoutINSB_IJSE_SE_SE_EEENSB_IJNSC_ILi0EEESZ_SZ_EEEEENSB_IJNSA_10UnderscoreES12_S12_EEEEENS7_6detail26Sm90ImplicitGemmTileTraitsINSA_20SM90_TMA_LOAD_IM2COLENSA_14ComposedLayoutINSA_7SwizzleILi3ELi4ELi3EEENSA_18smem_ptr_flag_bitsILi16EEENSX_INSB_IJNSB_IJNSC_ILi8EEENSC_ILi32EEEEEENSB_IJSK_SE_EEENSB_IJSE_NSC_ILi4EEEEEEEEENSB_IJNSB_IJSK_NSC_ILi512EEEEEENSB_IJSE_SZ_EEENSB_IJSZ_NSC_ILi16384EEEEEEEEEEEEEvEENS16_INSA_23SM90_TMA_LOAD_MULTICASTENS18_IS1A_S1C_NSX_INSB_IJNSB_IJS1D_NSC_ILi16EEEEEES1G_S1I_EEENSB_IJS1L_S1M_NSB_IJSZ_NSC_ILi8192EEEEEEEEEEEEEvEEEENS_8epilogue10collective6detail29Sm90TmaWarpSpecializedAdapterINS25_15DefaultEpilogueISN_NSB_IJNSB_IJllllEEESE_SZ_EEES2A_NS24_6thread17LinearCombinationISN_Li1EffLNS2B_9ScaleType4KindE0ELNS_15FloatRoundStyleE2ESN_EENS_4gemm15EpilogueDefaultEEEEEvvEEEEvNT_6ParamsE,"ax",@progbits
	.align	128
.text._ZN7cutlass13device_kernelINS_4conv6kernel13ConvUniversalINS1_16ConvProblemShapeILNS1_8OperatorE0ELi3EEENS1_10collective14CollectiveConvINS1_46MainloopSm90TmaGmmaWarpSpecializedImplicitGemmILS5_0ELi4ELi3EN4cute5tupleIJNSA_1CILi2EEENSC_ILi1EEESE_EEENS1_36KernelImplicitTmaWarpSpecializedSm90ELi1EEENSB_IJNSC_ILi256EEENSC_ILi128EEENSB_IJNSC_ILi64EEEEEEEEENS_10bfloat16_tESN_NSA_8TiledMMAINSA_8MMA_AtomIJNSA_4SM904GMMA28MMA_64x128x16_F32BF16BF16_SSILNSR_5MajorE0ELST_0ELNSR_7ScaleInE1ELSU_1EEEEEENSA_6LayoutINSB_IJSE_SE_SE_EEENSB_IJNSC_ILi0EEESZ_SZ_EEEEENSB_IJNSA_10UnderscoreES12_S12_EEEEENS7_6detail26Sm90ImplicitGemmTileTraitsINSA_20SM90_TMA_LOAD_IM2COLENSA_14ComposedLayoutINSA_7SwizzleILi3ELi4ELi3EEENSA_18smem_ptr_flag_bitsILi16EEENSX_INSB_IJNSB_IJNSC_ILi8EEENSC_ILi32EEEEEENSB_IJSK_SE_EEENSB_IJSE_NSC_ILi4EEEEEEEEENSB_IJNSB_IJSK_NSC_ILi512EEEEEENSB_IJSE_SZ_EEENSB_IJSZ_NSC_ILi16384EEEEEEEEEEEEEvEENS16_INSA_23SM90_TMA_LOAD_MULTICASTENS18_IS1A_S1C_NSX_INSB_IJNSB_IJS1D_NSC_ILi16EEEEEES1G_S1I_EEENSB_IJS1L_S1M_NSB_IJSZ_NSC_ILi8192EEEEEEEEEEEEEvEEEENS_8epilogue10collective6detail29Sm90TmaWarpSpecializedAdapterINS25_15DefaultEpilogueISN_NSB_IJNSB_IJllllEEESE_SZ_EEES2A_NS24_6thread17LinearCombinationISN_Li1EffLNS2B_9ScaleType4KindE0ELNS_15FloatRoundStyleE2ESN_EENS_4gemm15EpilogueDefaultEEEEEvvEEEEvNT_6ParamsE:
        .type           _ZN7cutlass13device_kernelINS_4conv6kernel13ConvUniversalINS1_16ConvProblemShapeILNS1_8OperatorE0ELi3EEENS1_10collective14CollectiveConvINS1_46MainloopSm90TmaGmmaWarpSpecializedImplicitGemmILS5_0ELi4ELi3EN4cute5tupleIJNSA_1CILi2EEENSC_ILi1EEESE_EEENS1_36KernelImplicitTmaWarpSpecializedSm90ELi1EEENSB_IJNSC_ILi256EEENSC_ILi128EEENSB_IJNSC_ILi64EEEEEEEEENS_10bfloat16_tESN_NSA_8TiledMMAINSA_8MMA_AtomIJNSA_4SM904GMMA28MMA_64x128x16_F32BF16BF16_SSILNSR_5MajorE0ELST_0ELNSR_7ScaleInE1ELSU_1EEEEEENSA_6LayoutINSB_IJSE_SE_SE_EEENSB_IJNSC_ILi0EEESZ_SZ_EEEEENSB_IJNSA_10UnderscoreES12_S12_EEEEENS7_6detail26Sm90ImplicitGemmTileTraitsINSA_20SM90_TMA_LOAD_IM2COLENSA_14ComposedLayoutINSA_7SwizzleILi3ELi4ELi3EEENSA_18smem_ptr_flag_bitsILi16EEENSX_INSB_IJNSB_IJNSC_ILi8EEENSC_ILi32EEEEEENSB_IJSK_SE_EEENSB_IJSE_NSC_ILi4EEEEEEEEENSB_IJNSB_IJSK_NSC_ILi512EEEEEENSB_IJSE_SZ_EEENSB_IJSZ_NSC_ILi16384EEEEEEEEEEEEEvEENS16_INSA_23SM90_TMA_LOAD_MULTICASTENS18_IS1A_S1C_NSX_INSB_IJNSB_IJS1D_NSC_ILi16EEEEEES1G_S1I_EEENSB_IJS1L_S1M_NSB_IJSZ_NSC_ILi8192EEEEEEEEEEEEEvEEEENS_8epilogue10collective6detail29Sm90TmaWarpSpecializedAdapterINS25_15DefaultEpilogueISN_NSB_IJNSB_IJllllEEESE_SZ_EEES2A_NS24_6thread17LinearCombinationISN_Li1EffLNS2B_9ScaleType4KindE0ELNS_15FloatRoundStyleE2ESN_EENS_4gemm15EpilogueDefaultEEEEEvvEEEEvNT_6ParamsE,@function
        .size           _ZN7cutlass13device_kernelINS_4conv6kernel13ConvUniversalINS1_16ConvProblemShapeILNS1_8OperatorE0ELi3EEENS1_10collective14CollectiveConvINS1_46MainloopSm90TmaGmmaWarpSpecializedImplicitGemmILS5_0ELi4ELi3EN4cute5tupleIJNSA_1CILi2EEENSC_ILi1EEESE_EEENS1_36KernelImplicitTmaWarpSpecializedSm90ELi1EEENSB_IJNSC_ILi256EEENSC_ILi128EEENSB_IJNSC_ILi64EEEEEEEEENS_10bfloat16_tESN_NSA_8TiledMMAINSA_8MMA_AtomIJNSA_4SM904GMMA28MMA_64x128x16_F32BF16BF16_SSILNSR_5MajorE0ELST_0ELNSR_7ScaleInE1ELSU_1EEEEEENSA_6LayoutINSB_IJSE_SE_SE_EEENSB_IJNSC_ILi0EEESZ_SZ_EEEEENSB_IJNSA_10UnderscoreES12_S12_EEEEENS7_6detail26Sm90ImplicitGemmTileTraitsINSA_20SM90_TMA_LOAD_IM2COLENSA_14ComposedLayoutINSA_7SwizzleILi3ELi4ELi3EEENSA_18smem_ptr_flag_bitsILi16EEENSX_INSB_IJNSB_IJNSC_ILi8EEENSC_ILi32EEEEEENSB_IJSK_SE_EEENSB_IJSE_NSC_ILi4EEEEEEEEENSB_IJNSB_IJSK_NSC_ILi512EEEEEENSB_IJSE_SZ_EEENSB_IJSZ_NSC_ILi16384EEEEEEEEEEEEEvEENS16_INSA_23SM90_TMA_LOAD_MULTICASTENS18_IS1A_S1C_NSX_INSB_IJNSB_IJS1D_NSC_ILi16EEEEEES1G_S1I_EEENSB_IJS1L_S1M_NSB_IJSZ_NSC_ILi8192EEEEEEEEEEEEEvEEEENS_8epilogue10collective6detail29Sm90TmaWarpSpecializedAdapterINS25_15DefaultEpilogueISN_NSB_IJNSB_IJllllEEESE_SZ_EEES2A_NS24_6thread17LinearCombinationISN_Li1EffLNS2B_9ScaleType4KindE0ELNS_15FloatRoundStyleE2ESN_EENS_4gemm15EpilogueDefaultEEEEEvvEEEEvNT_6ParamsE,(.L_x_539 - _ZN7cutlass13device_kernelINS_4conv6kernel13ConvUniversalINS1_16ConvProblemShapeILNS1_8OperatorE0ELi3EEENS1_10collective14CollectiveConvINS1_46MainloopSm90TmaGmmaWarpSpecializedImplicitGemmILS5_0ELi4ELi3EN4cute5tupleIJNSA_1CILi2EEENSC_ILi1EEESE_EEENS1_36KernelImplicitTmaWarpSpecializedSm90ELi1EEENSB_IJNSC_ILi256EEENSC_ILi128EEENSB_IJNSC_ILi64EEEEEEEEENS_10bfloat16_tESN_NSA_8TiledMMAINSA_8MMA_AtomIJNSA_4SM904GMMA28MMA_64x128x16_F32BF16BF16_SSILNSR_5MajorE0ELST_0ELNSR_7ScaleInE1ELSU_1EEEEEENSA_6LayoutINSB_IJSE_SE_SE_EEENSB_IJNSC_ILi0EEESZ_SZ_EEEEENSB_IJNSA_10UnderscoreES12_S12_EEEEENS7_6detail26Sm90ImplicitGemmTileTraitsINSA_20SM90_TMA_LOAD_IM2COLENSA_14ComposedLayoutINSA_7SwizzleILi3ELi4ELi3EEENSA_18smem_ptr_flag_bitsILi16EEENSX_INSB_IJNSB_IJNSC_ILi8EEENSC_ILi32EEEEEENSB_IJSK_SE_EEENSB_IJSE_NSC_ILi4EEEEEEEEENSB_IJNSB_IJSK_NSC_ILi512EEEEEENSB_IJSE_SZ_EEENSB_IJSZ_NSC_ILi16384EEEEEEEEEEEEEvEENS16_INSA_23SM90_TMA_LOAD_MULTICASTENS18_IS1A_S1C_NSX_INSB_IJNSB_IJS1D_NSC_ILi16EEEEEES1G_S1I_EEENSB_IJS1L_S1M_NSB_IJSZ_NSC_ILi8192EEEEEEEEEEEEEvEEEENS_8epilogue10collective6detail29Sm90TmaWarpSpecializedAdapterINS25_15DefaultEpilogueISN_NSB_IJNSB_IJllllEEESE_SZ_EEES2A_NS24_6thread17LinearCombinationISN_Li1EffLNS2B_9ScaleType4KindE0ELNS_15FloatRoundStyleE2ESN_EENS_4gemm15EpilogueDefaultEEEEEvvEEEEvNT_6ParamsE)
        .other          _ZN7cutlass13device_kernelINS_4conv6kernel13ConvUniversalINS1_16ConvProblemShapeILNS1_8OperatorE0ELi3EEENS1_10collective14CollectiveConvINS1_46MainloopSm90TmaGmmaWarpSpecializedImplicitGemmILS5_0ELi4ELi3EN4cute5tupleIJNSA_1CILi2EEENSC_ILi1EEESE_EEENS1_36KernelImplicitTmaWarpSpecializedSm90ELi1EEENSB_IJNSC_ILi256EEENSC_ILi128EEENSB_IJNSC_ILi64EEEEEEEEENS_10bfloat16_tESN_NSA_8TiledMMAINSA_8MMA_AtomIJNSA_4SM904GMMA28MMA_64x128x16_F32BF16BF16_SSILNSR_5MajorE0ELST_0ELNSR_7ScaleInE1ELSU_1EEEEEENSA_6LayoutINSB_IJSE_SE_SE_EEENSB_IJNSC_ILi0EEESZ_SZ_EEEEENSB_IJNSA_10UnderscoreES12_S12_EEEEENS7_6detail26Sm90ImplicitGemmTileTraitsINSA_20SM90_TMA_LOAD_IM2COLENSA_14ComposedLayoutINSA_7SwizzleILi3ELi4ELi3EEENSA_18smem_ptr_flag_bitsILi16EEENSX_INSB_IJNSB_IJNSC_ILi8EEENSC_ILi32EEEEEENSB_IJSK_SE_EEENSB_IJSE_NSC_ILi4EEEEEEEEENSB_IJNSB_IJSK_NSC_ILi512EEEEEENSB_IJSE_SZ_EEENSB_IJSZ_NSC_ILi16384EEEEEEEEEEEEEvEENS16_INSA_23SM90_TMA_LOAD_MULTICASTENS18_IS1A_S1C_NSX_INSB_IJNSB_IJS1D_NSC_ILi16EEEEEES1G_S1I_EEENSB_IJS1L_S1M_NSB_IJSZ_NSC_ILi8192EEEEEEEEEEEEEvEEEENS_8epilogue10collective6detail29Sm90TmaWarpSpecializedAdapterINS25_15DefaultEpilogueISN_NSB_IJNSB_IJllllEEESE_SZ_EEES2A_NS24_6thread17LinearCombinationISN_Li1EffLNS2B_9ScaleType4KindE0ELNS_15FloatRoundStyleE2ESN_EENS_4gemm15EpilogueDefaultEEEEEvvEEEEvNT_6ParamsE,@"STO_CUDA_ENTRY STV_DEFAULT"
_ZN7cutlass13device_kernelINS_4conv6kernel13ConvUniversalINS1_16ConvProblemShapeILNS1_8OperatorE0ELi3EEENS1_10collective14CollectiveConvINS1_46MainloopSm90TmaGmmaWarpSpecializedImplicitGemmILS5_0ELi4ELi3EN4cute5tupleIJNSA_1CILi2EEENSC_ILi1EEESE_EEENS1_36KernelImplicitTmaWarpSpecializedSm90ELi1EEENSB_IJNSC_ILi256EEENSC_ILi128EEENSB_IJNSC_ILi64EEEEEEEEENS_10bfloat16_tESN_NSA_8TiledMMAINSA_8MMA_AtomIJNSA_4SM904GMMA28MMA_64x128x16_F32BF16BF16_SSILNSR_5MajorE0ELST_0ELNSR_7ScaleInE1ELSU_1EEEEEENSA_6LayoutINSB_IJSE_SE_SE_EEENSB_IJNSC_ILi0EEESZ_SZ_EEEEENSB_IJNSA_10UnderscoreES12_S12_EEEEENS7_6detail26Sm90ImplicitGemmTileTraitsINSA_20SM90_TMA_LOAD_IM2COLENSA_14ComposedLayoutINSA_7SwizzleILi3ELi4ELi3EEENSA_18smem_ptr_flag_bitsILi16EEENSX_INSB_IJNSB_IJNSC_ILi8EEENSC_ILi32EEEEEENSB_IJSK_SE_EEENSB_IJSE_NSC_ILi4EEEEEEEEENSB_IJNSB_IJSK_NSC_ILi512EEEEEENSB_IJSE_SZ_EEENSB_IJSZ_NSC_ILi16384EEEEEEEEEEEEEvEENS16_INSA_23SM90_TMA_LOAD_MULTICASTENS18_IS1A_S1C_NSX_INSB_IJNSB_IJS1D_NSC_ILi16EEEEEES1G_S1I_EEENSB_IJS1L_S1M_NSB_IJSZ_NSC_ILi8192EEEEEEEEEEEEEvEEEENS_8epilogue10collective6detail29Sm90TmaWarpSpecializedAdapterINS25_15DefaultEpilogueISN_NSB_IJNSB_IJllllEEESE_SZ_EEES2A_NS24_6thread17LinearCombinationISN_Li1EffLNS2B_9ScaleType4KindE0ELNS_15FloatRoundStyleE2ESN_EENS_4gemm15EpilogueDefaultEEEEEvvEEEEvNT_6ParamsE:
[----:B------:R-:W0:Y:S01]  /*0000*/  LDC R1, c[0x0][0x28] ;  /* 0x00000a00ff017b82 */ /* 0x000e220000000800 */
[----:B------:R-:W1:Y:S01]  /*0010*/  S2R R6, SR_TID.X ;  /* 0x0000000000067919 */ /* 0x000e620000002100 */
[----:B------:R-:W-:Y:S01]  /*0020*/  ELECT P0, URZ, PT ;  /* 0x00000000003f782f */ /* 0x000fe20003800000 */
[----:B------:R-:W-:Y:S01]  /*0030*/  BSSY B0, `(.L_x_0) ;  /* 0x0000017000007945 */ /* 0x000fe20003800000 */
[----:B0-----:R-:W-:Y:S01]  /*0040*/  VIADD R1, R1, 0xfffffc10 ;  /* 0xfffffc1001017836 */ /* 0x001fe20000000000 */
[----:B------:R-:W0:Y:S01]  /*0050*/  S2R R7, SR_CTAID.X ;  /* 0x0000000000077919 */ /* 0x000e220000002500 */
[--C-:B-1----:R-:W-:Y:S02]  /*0060*/  SHF.R.U32.HI R0, RZ, 0x5, R6.reuse ;  /* 0x00000005ff007819 */ /* 0x102fe40000011606 */
[----:B------:R-:W-:-:S03]  /*0070*/  SHF.R.S32.HI R3, RZ, 0x1f, R6 ;  /* 0x0000001fff037819 */ /* 0x000fc60000011406 */
[----:B------:R-:W1:Y:S02]  /*0080*/  SHFL.IDX PT, R2, R0, RZ, 0x1f ;  /* 0x00001fff00027589 */ /* 0x000e6400000e0000 */
[----:B-1----:R-:W-:Y:S02]  /*0090*/  R2UR UR4, R2 ;  /* 0x00000000020472ca */ /* 0x002fe400000e0000 */
[----:B------:R-:W-:-:S06]  /*00a0*/  SHF.R.U32.HI R2, RZ, 0x7, R6 ;  /* 0x00000007ff027819 */ /* 0x000fcc0000011606 */
[----:B------:R-:W1:Y:S05]  /*00b0*/  SHFL.IDX PT, R2, R2, RZ, 0x1f ;  /* 0x00001fff02027589 */ /* 0x000e6a00000e0000 */
[----:B------:R-:W-:Y:S02]  /*00c0*/  USHF.R.S32.HI UR5, URZ, 0x1f, UR4 ;  /* 0x0000001f3f057899 */ /* 0x000fe40008011404 */
[----:B------:R-:W-:Y:S02]  /*00d0*/  ISETP.NE.OR P0, PT, RZ, UR4, !P0 ;  /* 0x00000004ff007c0c */ /* 0x000fe4000c705670 */
[----:B------:R-:W-:-:S04]  /*00e0*/  ULEA.HI UR5, UR5, UR4, URZ, 0x2 ;  /* 0x0000000405057291 */ /* 0x000fc8000f8f103f */
[----:B------:R-:W-:-:S04]  /*00f0*/  ULOP3.LUT UR5, UR5, 0xfffffffc, URZ, 0xc0, !UPT ;  /* 0xfffffffc05057892 */ /* 0x000fc8000f8ec03f */
[----:B------:R-:W-:-:S03]  /*0100*/  UIADD3 UR7, UR4, -UR5, URZ ;  /* 0x8000000504077290 */ /* 0x000fc6000fffe03f */
[----:B0-----:R-:W-:Y:S09]  /*0110*/  @P0 BRA `(.L_x_1) ;  /* 0x0000000000200947 */ /* 0x001ff20003800000 */
[----:B------:R-:W-:Y:S02]  /*0120*/  ULDC.64 UR4, c[0x0][0x198] ;  /* 0x0000660000047ab9 */ /* 0x000fe40000000a00 */
[----:B------:R-:W-:Y:S02]  /*0130*/  UIADD3 UR8, UP0, UR4, 0xf0, URZ ;  /* 0x000000f004087890 */ /* 0x000fe4000ff1e03f */
[----:B------:R-:W-:Y:S02]  /*0140*/  UIADD3 UR4, UP1, UR4, 0x270, URZ ;  /* 0x0000027004047890 */ /* 0x000fe4000ff3e03f */
[----:B------:R-:W-:Y:S02]  /*0150*/  UIADD3.X UR9, URZ, UR5, URZ, UP0, !UPT ;  /* 0x000000053f097290 */ /* 0x000fe400087fe43f */
[----:B------:R-:W-:-:S07]  /*0160*/  UIADD3.X UR5, URZ, UR5, URZ, UP1, !UPT ;  /* 0x000000053f057290 */ /* 0x000fce0008ffe43f */
[----:B------:R0:W-:Y:S02]  /*0170*/  UTMACCTL.PF [UR8] ;  /* 0x00000000080079b9 */ /* 0x0001e40008040000 */
[----:B------:R0:W-:Y:S02]  /*0180*/  UTMACCTL.PF [UR4] ;  /* 0x00000000040079b9 */ /* 0x0001e40008040000 */
[----:B0-----:R-:W-:Y:S01]  /*0190*/  NOP ;  /* 0x0000000000007918 */ /* 0x001fe20000000000 */
.L_x_1:
[----:B------:R-:W-:Y:S05]  /*01a0*/  BSYNC B0 ;  /* 0x0000000000007941 */ /* 0x000fea0003800000 */
.L_x_0:
[----:B------:R-:W0:Y:S01]  /*01b0*/  SHFL.IDX PT, R0, R0, RZ, 0x1f ;  /* 0x00001fff00007589 */ /* 0x000e2200000e0000 */
[----:B------:R-:W-:Y:S02]  /*01c0*/  LEA.HI R3, R3, R6, RZ, 0x7 ;  /* 0x0000000603037211 */ /* 0x000fe400078f38ff */
[----:B-1----:R-:W-:Y:S01]  /*01d0*/  R2UR UR12, R2 ;  /* 0x00000000020c72ca */ /* 0x002fe200000e0000 */
[----:B------:R-:W1:Y:S01]  /*01e0*/  S2R R9, SR_CTAID.Y ;  /* 0x0000000000097919 */ /* 0x000e620000002600 */
[----:B------:R-:W-:Y:S02]  /*01f0*/  LOP3.LUT R3, R3, 0xffffff80, RZ, 0xc0, !PT ;  /* 0xffffff8003037812 */ /* 0x000fe400078ec0ff */
[----:B------:R-:W-:-:S03]  /*0200*/  I2FP.F32.U32 R4, R7 ;  /* 0x0000000700047245 */ /* 0x000fc60000201000 */
[----:B------:R-:W-:-:S05]  /*0210*/  IMAD.IADD R11, R6, 0x1, -R3 ;  /* 0x00000001060b7824 */ /* 0x000fca00078e0a03 */
[----:B------:R-:W-:Y:S01]  /*0220*/  SHF.R.S32.HI R2, RZ, 0x1f, R11 ;  /* 0x0000001fff027819 */ /* 0x000fe2000001140b */
[----:B------:R-:W-:Y:S02]  /*0230*/  ULOP3.LUT UP0, URZ, UR12, UR7, URZ, 0xfc, !UPT ;  /* 0x000000070c3f7292 */ /* 0x000fe4000f80fc3f */
[----:B------:R-:W-:Y:S01]  /*0240*/  UISETP.NE.AND UP1, UPT, UR12, 0x1, UPT ;  /* 0x000000010c00788c */ /* 0x000fe2000bf25270 */
[----:B------:R-:W-:Y:S01]  /*0250*/  LEA.HI R2, R2, R11, RZ, 0x3 ;  /* 0x0000000b02027211 */ /* 0x000fe200078f18ff */
[----:B------:R-:W-:-:S03]  /*0260*/  USEL UR6, URZ, 0x1, UP0 ;  /* 0x000000013f067887 */ /* 0x000fc60008000000 */
[--C-:B------:R-:W-:Y:S01]  /*0270*/  SHF.R.S32.HI R3, RZ, 0x3, R2.reuse ;  /* 0x00000003ff037819 */ /* 0x100fe20000011402 */
[----:B------:R-:W-:Y:S01]  /*0280*/  USEL UR6, UR6, 0x2, UP1 ;  /* 0x0000000206067887 */ /* 0x000fe20008800000 */
[----:B0-----:R-:W-:Y:S02]  /*0290*/  ISETP.NE.AND P0, PT, R0, RZ, PT ;  /* 0x000000ff0000720c */ /* 0x001fe40003f05270 */
[----:B------:R-:W-:Y:S02]  /*02a0*/  SHF.R.S32.HI R2, RZ, 0x1f, R2 ;  /* 0x0000001fff027819 */ /* 0x000fe40000011402 */
[----:B------:R-:W-:Y:S02]  /*02b0*/  SHF.R.S32.HI R5, RZ, 0x1f, R0 ;  /* 0x0000001fff057819 */ /* 0x000fe40000011400 */
[----:B------:R-:W-:Y:S02]  /*02c0*/  LEA.HI R2, R2, R3, RZ, 0x2 ;  /* 0x0000000302027211 */ /* 0x000fe400078f10ff */
[----:B------:R-:W-:-:S05]  /*02d0*/  LEA.HI R5, R5, R0, RZ, 0x2 ;  /* 0x0000000005057211 */ /* 0x000fca00078f10ff */
[----:B-1----:R-:W-:Y:S05]  /*02e0*/  @P0 BRA `(.L_x_2) ;  /* 0x0000000000580947 */ /* 0x002fea0003800000 */
[----:B------:R-:W0:Y:S01]  /*02f0*/  S2UR UR10, SR_CgaCtaId ;  /* 0x00000000000a79c3 */ /* 0x000e220000008800 */
[----:B------:R-:W-:Y:S01]  /*0300*/  UMOV UR4, 0x400 ;  /* 0x0000040000047882 */ /* 0x000fe20000000000 */
[----:B------:R-:W-:Y:S01]  /*0310*/  UMOV UR5, 0x1 ;  /* 0x0000000100057882 */ /* 0x000fe20000000000 */
[----:B------:R-:W-:Y:S01]  /*0320*/  UMOV UR8, 0x2 ;  /* 0x0000000200087882 */ /* 0x000fe20000000000 */
[----:B------:R-:W-:Y:S01]  /*0330*/  ELECT P0, URZ, PT ;  /* 0x00000000003f782f */ /* 0x000fe20003800000 */
[----:B------:R-:W-:-:S04]  /*0340*/  UIADD3 UR8, -UR8, 0x100000, URZ ;  /* 0x0010000008087890 */ /* 0x000fc8000fffe13f */
[----:B------:R-:W-:Y:S02]  /*0350*/  USHF.L.U32 UR9, UR8, 0xb, URZ ;  /* 0x0000000b08097899 */ /* 0x000fe4000800063f */
[----:B------:R-:W-:Y:S02]  /*0360*/  USHF.L.U32 UR8, UR8, 0x1, URZ ;  /* 0x0000000108087899 */ /* 0x000fe4000800063f */
[----:B0-----:R-:W-:Y:S02]  /*0370*/  ULEA UR10, UR10, UR4, 0x18 ;  /* 0x000000040a0a7291 */ /* 0x001fe4000f8ec03f */
[----:B------:R-:W-:-:S04]  /*0380*/  UIADD3 UR4, -UR5, 0x100000, URZ ;  /* 0x0010000005047890 */ /* 0x000fc8000fffe13f */
[----:B------:R-:W-:Y:S02]  /*0390*/  USHF.L.U32 UR5, UR4, 0xb, URZ ;  /* 0x0000000b04057899 */ /* 0x000fe4000800063f */
[----:B------:R-:W-:Y:S01]  /*03a0*/  USHF.L.U32 UR4, UR4, 0x1, URZ ;  /* 0x0000000104047899 */ /* 0x000fe2000800063f */
[----:B------:R-:W0:Y:S11]  /*03b0*/  FENCE.VIEW.ASYNC.S ;  /* 0x00000000000073c6 */ /* 0x000e360000000000 */
[----:B0-----:R0:W1:Y:S01]  /*03c0*/  SYNCS.EXCH.64 URZ, [UR10+0x30000], UR4 ;  /* 0x030000040a3f75b2 */ /* 0x0010620008000100 */
[----:B------:R0:W2:Y:S01]  /*03d0*/  SYNCS.EXCH.64 URZ, [UR10+0x30020], UR8 ;  /* 0x030020080a3f75b2 */ /* 0x0000a20008000100 */
[----:B------:R0:W3:Y:S01]  /*03e0*/  SYNCS.EXCH.64 URZ, [UR10+0x30008], UR4 ;  /* 0x030008040a3f75b2 */ /* 0x0000e20008000100 */
[----:B------:R0:W4:Y:S01]  /*03f0*/  SYNCS.EXCH.64 URZ, [UR10+0x30028], UR8 ;  /* 0x030028080a3f75b2 */ /* 0x0001220008000100 */
[----:B------:R0:W0:Y:S01]  /*0400*/  SYNCS.EXCH.64 URZ, [UR10+0x30010], UR4 ;  /* 0x030010040a3f75b2 */ /* 0x0000220008000100 */
[----:B------:R0:W0:Y:S01]  /*0410*/  SYNCS.EXCH.64 URZ, [UR10+0x30030], UR8 ;  /* 0x030030080a3f75b2 */ /* 0x0000220008000100 */
[----:B------:R0:W0:Y:S01]  /*0420*/  SYNCS.EXCH.64 URZ, [UR10+0x30018], UR4 ;  /* 0x030018040a3f75b2 */ /* 0x0000220008000100 */
[----:B------:R0:W0:Y:S01]  /*0430*/  SYNCS.EXCH.64 URZ, [UR10+0x30038], UR8 ;  /* 0x030038080a3f75b2 */ /* 0x0000220008000100 */
[----:B------:R-:W-:Y:S01]  /*0440*/  NOP ;  /* 0x0000000000007918 */ /* 0x000fe20000000000 */
.L_x_2:
[----:B0-----:R-:W-:Y:S01]  /*0450*/  ULDC UR4, c[0x0][0x150] ;  /* 0x0000540000047ab9 */ /* 0x001fe20000000800 */
[----:B------:R-:W-:Y:S01]  /*0460*/  LOP3.LUT R2, R2, 0xfffffffc, RZ, 0xc0, !PT ;  /* 0xfffffffc02027812 */ /* 0x000fe200078ec0ff */
[----:B------:R-:W-:Y:S01]  /*0470*/  FMUL R4, R4, UR4 ;  /* 0x0000000404047c20 */ /* 0x000fe20008400000 */
[----:B------:R-:W-:Y:S01]  /*0480*/  LOP3.LUT R5, R5, 0x3ffffffc, RZ, 0xc0, !PT ;  /* 0x3ffffffc05057812 */ /* 0x000fe200078ec0ff */
[----:B------:R-:W-:Y:S01]  /*0490*/  ULDC UR4, c[0x0][0x154] ;  /* 0x0000550000047ab9 */ /* 0x000fe20000000800 */
[----:B------:R-:W-:Y:S01]  /*04a0*/  LOP3.LUT P0, RZ, R11, 0x7, RZ, 0xc0, !PT ;  /* 0x000000070bff7812 */ /* 0x000fe2000780c0ff */
[----:B------:R-:W-:Y:S01]  /*04b0*/  IMAD.IADD R2, R3, 0x1, -R2 ;  /* 0x0000000103027824 */ /* 0x000fe200078e0a02 */
[----:B------:R-:W-:Y:S01]  /*04c0*/  NOP ;  /* 0x0000000000007918 */ /* 0x000fe20000000000 */
[----:B------:R-:W0:Y:S01]  /*04d0*/  F2I.U32.TRUNC.NTZ R4, R4 ;  /* 0x0000000400047305 */ /* 0x000e22000020f000 */
[----:B------:R-:W-:Y:S01]  /*04e0*/  IMAD.IADD R5, R0, 0x1, -R5 ;  /* 0x0000000100057824 */ /* 0x000fe200078e0a05 */
[----:B------:R-:W-:-:S03]  /*04f0*/  NOP ;  /* 0x0000000000007918 */ /* 0x000fc60000000000 */
[----:B------:R-:W-:Y:S01]  /*0500*/  IMAD R5, R5, 0x4, R2 ;  /* 0x0000000405057824 */ /* 0x000fe200078e0202 */
[----:B------:R-:W-:-:S04]  /*0510*/  I2FP.F32.U32 R2, R9 ;  /* 0x0000000900027245 */ /* 0x000fc80000201000 */
[C---:B------:R-:W-:Y:S01]  /*0520*/  LEA.HI R0, R5.reuse, R5, RZ, 0x1 ;  /* 0x0000000505007211 */ /* 0x040fe200078f08ff */
[----:B------:R-:W-:Y:S01]  /*0530*/  FMUL R2, R2, UR4 ;  /* 0x0000000402027c20 */ /* 0x000fe20008400000 */
[----:B------:R-:W-:Y:S02]  /*0540*/  ULDC UR4, c[0x0][0x144] ;  /* 0x0000510000047ab9 */ /* 0x000fe40000000800 */
[----:B------:R-:W-:Y:S02]  /*0550*/  LOP3.LUT R0, R0, 0xfffffffe, RZ, 0xc0, !PT ;  /* 0xfffffffe00007812 */ /* 0x000fe400078ec0ff */
[----:B0-----:R-:W-:Y:S01]  /*0560*/  IADD3 R8, -R4, RZ, RZ ;  /* 0x000000ff04087210 */ /* 0x001fe20007ffe1ff */
[----:B------:R-:W0:Y:S02]  /*0570*/  F2I.U32.TRUNC.NTZ R2, R2 ;  /* 0x0000000200027305 */ /* 0x000e24000020f000 */
[C---:B------:R-:W-:Y:S02]  /*0580*/  IMAD.IADD R0, R5.reuse, 0x1, -R0 ;  /* 0x0000000105007824 */ /* 0x040fe400078e0a00 */
[----:B------:R-:W-:Y:S01]  /*0590*/  IMAD R3, R8, UR4, R7 ;  /* 0x0000000408037c24 */ /* 0x000fe2000f8e0207 */
[----:B------:R-:W-:Y:S01]  /*05a0*/  ULDC UR4, c[0x0][0x148] ;  /* 0x0000520000047ab9 */ /* 0x000fe20000000800 */
[----:B------:R-:W5:Y:S03]  /*05b0*/  LDC R8, c[0x0][0x140] ;  /* 0x00005000ff087b82 */ /* 0x000f660000000800 */
[----:B------:R-:W-:Y:S01]  /*05c0*/  ISETP.NE.AND P2, PT, R0, R3, PT ;  /* 0x000000030000720c */ /* 0x000fe20003f45270 */
[----:B------:R-:W-:-:S05]  /*05d0*/  IMAD.SHL.U32 R0, R5, 0x4, RZ ;  /* 0x0000000405007824 */ /* 0x000fca00078e00ff */
[----:B------:R-:W-:Y:S01]  /*05e0*/  LOP3.LUT R5, R5, 0xc, R0, 0x78, !PT ;  /* 0x0000000c05057812 */ /* 0x000fe200078e7800 */
[----:B0-----:R-:W-:-:S03]  /*05f0*/  IMAD.MOV R4, RZ, RZ, -R2 ;  /* 0x000000ffff047224 */ /* 0x001fc600078e0a02 */
[C---:B------:R-:W-:Y:S01]  /*0600*/  ISETP.LT.U32.AND P0, PT, R5.reuse, 0x2, !P0 ;  /* 0x000000020500780c */ /* 0x040fe20004701070 */
[----:B------:R-:W-:Y:S02]  /*0610*/  IMAD R3, R4, UR4, R9 ;  /* 0x0000000404037c24 */ /* 0x000fe4000f8e0209 */
[----:B------:R-:W-:Y:S01]  /*0620*/  @P2 LEA.HI R0, R5, R5, RZ, 0x1 ;  /* 0x0000000505002211 */ /* 0x000fe200078f08ff */
[----:B------:R-:W-:-:S03]  /*0630*/  IMAD.MOV.U32 R4, RZ, RZ, 0x1 ;  /* 0x00000001ff047424 */ /* 0x000fc600078e00ff */
[----:B------:R-:W-:Y:S02]  /*0640*/  @P2 SHF.R.S32.HI R0, RZ, 0x1, R0 ;  /* 0x00000001ff002819 */ /* 0x000fe40000011400 */
[----:B-----5:R-:W-:Y:S02]  /*0650*/  ISETP.EQ.U32.AND P1, PT, R8, 0x1, PT ;  /* 0x000000010800780c */ /* 0x020fe40003f22070 */
[----:B------:R-:W-:Y:S02]  /*0660*/  @P2 ISETP.NE.AND P3, PT, R0, R3, PT ;  /* 0x000000030000220c */ /* 0x000fe40003f65270 */
[----:B------:R-:W-:Y:S02]  /*0670*/  SEL R3, RZ, 0x1, !P0 ;  /* 0x00000001ff037807 */ /* 0x000fe40004000000 */
[----:B------:R-:W-:-:S04]  /*0680*/  @P2 SEL R4, RZ, 0x1, P3 ;  /* 0x00000001ff042807 */ /* 0x000fc80001800000 */
[----:B------:R-:W-:-:S03]  /*0690*/  LOP3.LUT R4, R4, R3, RZ, 0xc0, !PT ;  /* 0x0000000304047212 */ /* 0x000fc600078ec0ff */
[----:B------:R-:W-:Y:S05]  /*06a0*/  @!P1 BRA `(.L_x_3) ;  /* 0x0000000000089947 */ /* 0x000fea0003800000 */
[----:B-1234-:R-:W-:Y:S01]  /*06b0*/  UCGABAR_ARV ;  /* 0x00000000000079c7 */ /* 0x01efe20008000000 */
[----:B------:R-:W-:Y:S05]  /*06c0*/  BRA `(.L_x_4) ;  /* 0x0000000000047947 */ /* 0x000fea0003800000 */
.L_x_3:
[----:B-1234-:R-:W-:Y:S01]  /*06d0*/  NOP ;  /* 0x0000000000007918 */ /* 0x01efe20000000000 */
.L_x_4:
[----:B------:R-:W-:Y:S01]  /*06e0*/  ULDC.64 UR4, c[0x0][0x618] ;  /* 0x0001860000047ab9 */ /* 0x000fe20000000a00 */
[----:B------:R-:W-:Y:S01]  /*06f0*/  ULDC.64 UR20, c[0x0][0x208] ;  /* 0x0000820000147ab9 */ /* 0x000fe20000000a00 */
[----:B------:R-:W-:-:S04]  /*0700*/  ISETP.NE.U32.AND P0, PT, RZ, UR4, PT ;  /* 0x00000004ff007c0c */ /* 0x000fc8000bf05070 */
[----:B------:R-:W-:-:S13]  /*0710*/  ISETP.NE.AND.EX P0, PT, RZ, UR5, PT, P0 ;  /* 0x00000005ff007c0c */ /* 0x000fda000bf05300 */
[----:B------:R-:W-:Y:S05]  /*0720*/  @!P0 BRA `(.L_x_5) ;  /* 0x0000000000208947 */ /* 0x000fea0003800000 */
[----:B------:R-:W0:Y:S02]  /*0730*/  LDC.64 R2, c[0x0][0x618] ;  /* 0x00018600ff027b82 */ /* 0x000e240000000a00 */
[----:B0-----:R-:W2:Y:S02]  /*0740*/  LDG.E.64 R2, desc[UR20][R2.64] ;  /* 0x0000001402027981 */ /* 0x001ea4000c1e1b00 */
[----:B--2---:R-:W-:-:S04]  /*0750*/  ISETP.NE.U32.AND P0, PT, R2, RZ, PT ;  /* 0x000000ff0200720c */ /* 0x004fc80003f05070 */
[----:B------:R-:W-:-:S13]  /*0760*/  ISETP.NE.AND.EX P0, PT, R3, RZ, PT, P0 ;  /* 0x000000ff0300720c */ /* 0x000fda0003f05300 */
[----:B------:R-:W-:Y:S05]  /*0770*/  @!P0 BRA `(.L_x_5) ;  /* 0x00000000000c8947 */ /* 0x000fea0003800000 */
[----:B------:R-:W2:Y:S02]  /*0780*/  LD.E R2, desc[UR20][R2.64] ;  /* 0x0000001402027980 */ /* 0x000ea4000c101900 */
[----:B--2---:R-:W-:Y:S01]  /*0790*/  R2UR UR11, R2 ;  /* 0x00000000020b72ca */ /* 0x004fe200000e0000 */
[----:B------:R-:W-:-:S14]  /*07a0*/  BRA `(.L_x_6) ;  /* 0x0000000000247947 */ /* 0x000fdc0003800000 */
.L_x_5:
[----:B------:R-:W-:Y:S02]  /*07b0*/  ULDC.64 UR4, c[0x0][0x608] ;  /* 0x0001820000047ab9 */ /* 0x000fe40000000a00 */
[----:B------:R-:W-:-:S04]  /*07c0*/  ISETP.NE.U32.AND P0, PT, RZ, UR4, PT ;  /* 0x00000004ff007c0c */ /* 0x000fc8000bf05070 */
[----:B------:R-:W-:-:S13]  /*07d0*/  ISETP.NE.AND.EX P0, PT, RZ, UR5, PT, P0 ;  /* 0x00000005ff007c0c */ /* 0x000fda000bf05300 */
[----:B------:R-:W-:Y:S05]  /*07e0*/  @!P0 BRA `(.L_x_7) ;  /* 0x0000000000108947 */ /* 0x000fea0003800000 */
[----:B------:R-:W0:Y:S02]  /*07f0*/  LDC.64 R2, c[0x0][0x608] ;  /* 0x00018200ff027b82 */ /* 0x000e240000000a00 */
[----:B0-----:R-:W2:Y:S02]  /*0800*/  LDG.E R2, desc[UR20][R2.64] ;  /* 0x0000001402027981 */ /* 0x001ea4000c1e1900 */
[----:B--2---:R-:W-:Y:S01]  /*0810*/  R2UR UR11, R2 ;  /* 0x00000000020b72ca */ /* 0x004fe200000e0000 */
[----:B------:R-:W-:-:S14]  /*0820*/  BRA `(.L_x_6) ;  /* 0x0000000000047947 */ /* 0x000fdc0003800000 */
.L_x_7:
[----:B------:R-:W-:-:S05]  /*0830*/  ULDC UR11, c[0x0][0x600] ;  /* 0x00018000000b7ab9 */ /* 0x000fca0000000800 */
.L_x_6:
[----:B------:R-:W-:Y:S02]  /*0840*/  ULDC.64 UR4, c[0x0][0x620] ;  /* 0x0001880000047ab9 */ /* 0x000fe40000000a00 */
        /* <DEDUP_REMOVED lines=11> */
.L_x_8:
        /* <DEDUP_REMOVED lines=8> */
.L_x_10:
[----:B------:R-:W-:-:S05]  /*0980*/  ULDC UR22, c[0x0][0x604] ;  /* 0x0001810000167ab9 */ /* 0x000fca0000000800 */
.L_x_9:
[----:B------:R-:W-:Y:S01]  /*0990*/  ULDC UR4, c[0x0][0x3dc] ;  /* 0x0000f70000047ab9 */ /* 0x000fe20000000800 */
[----:B------:R-:W-:Y:S01]  /*09a0*/  ULDC.64 UR8, c[0x0][0x3e0] ;  /* 0x0000f80000087ab9 */ /* 0x000fe20000000a00 */
[----:B------:R-:W-:Y:S02]  /*09b0*/  UIADD3 UR4, UR4, 0x3f, URZ ;  /* 0x0000003f04047890 */ /* 0x000fe4000fffe03f */
[----:B------:R-:W-:Y:S02]  /*09c0*/  UIMAD UR8, UR9, UR8, URZ ;  /* 0x00000008090872a4 */ /* 0x000fe4000f8e023f */
[----:B------:R-:W-:-:S04]  /*09d0*/  USHF.R.S32.HI UR5, URZ, 0x1f, UR4 ;  /* 0x0000001f3f057899 */ /* 0x000fc80008011404 */
[----:B------:R-:W-:-:S03]  /*09e0*/  ULEA.HI UR4, UR5, UR4, URZ, 0x6 ;  /* 0x0000000405047291 */ /* 0x000fc6000f8f303f */
[----:B------:R-:W-:Y:S01]  /*09f0*/  ULDC UR5, c[0x0][0x3e8] ;  /* 0x0000fa0000057ab9 */ /* 0x000fe20000000800 */
[----:B------:R-:W-:Y:S02]  /*0a00*/  USHF.R.S32.HI UR4, URZ, 0x6, UR4 ;  /* 0x000000063f047899 */ /* 0x000fe40008011404 */
[----:B------:R-:W-:-:S04]  /*0a10*/  UIMAD UR5, UR8, UR5, URZ ;  /* 0x00000005080572a4 */ /* 0x000fc8000f8e023f */
[----:B------:R-:W-:Y:S01]  /*0a20*/  UIMAD UR5, UR4, UR5, URZ ;  /* 0x00000005040572a4 */ /* 0x000fe2000f8e023f */
[----:B------:R-:W-:Y:S11]  /*0a30*/  @!P1 BRA `(.L_x_11) ;  /* 0x00000000000c9947 */ /* 0x000ff60003800000 */
[----:B------:R-:W-:Y:S01]  /*0a40*/  UCGABAR_WAIT ;  /* 0x0000000000007dc7 */ /* 0x000fe20008000000 */
[----:B------:R-:W-:Y:S01]  /*0a50*/  CCTL.IVALL ;  /* 0x00000000ff00798f */ /* 0x000fe20002000000 */
[----:B------:R-:W-:Y:S05]  /*0a60*/  BRA `(.L_x_12) ;  /* 0x0000000000047947 */ /* 0x000fea0003800000 */
.L_x_11:
[----:B------:R-:W-:Y:S06]  /*0a70*/  BAR.SYNC.DEFER_BLOCKING 0x0 ;  /* 0x0000000000007b1d */ /* 0x000fec0000010000 */
.L_x_12:
[----:B------:R-:W-:-:S13]  /*0a80*/  ISETP.NE.AND P0, PT, RZ, UR12, PT ;  /* 0x0000000cff007c0c */ /* 0x000fda000bf05270 */
[----:B------:R-:W-:Y:S05]  /*0a90*/  @!P0 BRA `(.L_x_13) ;  /* 0x0000015800708947 */ /* 0x000fea0003800000 */
[----:B------:R-:W-:-:S06]  /*0aa0*/  UISETP.NE.AND UP0, UPT, UR12, 0x1, UPT ;  /* 0x000000010c00788c */ /* 0x000fcc000bf05270 */
[----:B------:R-:W-:-:S13]  /*0ab0*/  PLOP3.LUT P0, PT, PT, PT, UP0, 0x80, 0x0 ;  /* 0x000000000000781c */ /* 0x000fda0003f0f008 */
[----:B------:R-:W-:Y:S05]  /*0ac0*/  @P0 EXIT ;  /* 0x000000000000094d */ /* 0x000fea0003800000 */
[----:B------:R0:W-:Y:S01]  /*0ad0*/  STL [R1], RZ ;  /* 0x000000ff01007387 */ /* 0x0001e20000100800 */
[----:B------:R-:W-:Y:S01]  /*0ae0*/  UISETP.GE.AND UP0, UPT, UR5, 0x1, UPT ;  /* 0x000000010500788c */ /* 0x000fe2000bf06270 */
[----:B------:R-:W-:Y:S01]  /*0af0*/  CS2R R86, SRZ ;  /* 0x0000000000567805 */ /* 0x000fe2000001ff00 */
[----:B------:R-:W-:Y:S01]  /*0b00*/  UMOV UR4, URZ ;  /* 0x0000003f00047c82 */ /* 0x000fe20008000000 */
[----:B------:R0:W-:Y:S01]  /*0b10*/  STL [R1+0x4], RZ ;  /* 0x000004ff01007387 */ /* 0x0001e20000100800 */
[----:B------:R-:W-:Y:S02]  /*0b20*/  CS2R R152, SRZ ;  /* 0x0000000000987805 */ /* 0x000fe4000001ff00 */
[----:B------:R-:W-:Y:S02]  /*0b30*/  CS2R R154, SRZ ;  /* 0x00000000009a7805 */ /* 0x000fe4000001ff00 */
[----:B------:R-:W-:Y:S01]  /*0b40*/  PLOP3.LUT P0, PT, PT, PT, UP0, 0x80, 0x0 ;  /* 0x000000000000781c */ /* 0x000fe20003f0f008 */
[----:B------:R0:W-:Y:S01]  /*0b50*/  STL [R1+0x8], RZ ;  /* 0x000008ff01007387 */ /* 0x0001e20000100800 */
[----:B------:R-:W-:-:S02]  /*0b60*/  CS2R R156, SRZ ;  /* 0x00000000009c7805 */ /* 0x000fc4000001ff00 */
[----:B------:R-:W-:Y:S02]  /*0b70*/  CS2R R158, SRZ ;  /* 0x00000000009e7805 */ /* 0x000fe4000001ff00 */
[----:B------:R-:W-:Y:S01]  /*0b80*/  CS2R R160, SRZ ;  /* 0x0000000000a07805 */ /* 0x000fe2000001ff00 */
[----:B------:R0:W-:Y:S01]  /*0b90*/  STL [R1+0xc], RZ ;  /* 0x00000cff01007387 */ /* 0x0001e20000100800 */
[----:B------:R-:W-:Y:S02]  /*0ba0*/  CS2R R162, SRZ ;  /* 0x0000000000a27805 */ /* 0x000fe4000001ff00 */
[----:B------:R-:W-:Y:S02]  /*0bb0*/  CS2R R164, SRZ ;  /* 0x0000000000a47805 */ /* 0x000fe4000001ff00 */
[----:B------:R-:W-:Y:S01]  /*0bc0*/  CS2R R166, SRZ ;  /* 0x0000000000a67805 */ /* 0x000fe2000001ff00 */
        /* <DEDUP_REMOVED lines=116> */
[----:B------:R0:W-:Y:S04]  /*1310*/  STL [R1+0x84], RZ ;  /* 0x000084ff01007387 */ /* 0x0001e80000100800 */
        /* <DEDUP_REMOVED lines=29> */
[----:B------:R0:W-:Y:S01]  /*14f0*/  STL [R1+0xfc], RZ ;  /* 0x0000fcff01007387 */ /* 0x0001e20000100800 */
[----:B------:R-:W-:Y:S05]  /*1500*/  @!P0 BRA `(.L_x_14) ;  /* 0x0000002000e48947 */ /* 0x000fea0003800000 */
[----:B------:R-:W-:-:S04]  /*1510*/  ULOP3.LUT UR4, UR6, 0x1, URZ, 0xfc, !UPT ;  /* 0x0000000106047892 */ /* 0x000fc8000f8efc3f */
[----:B------:R-:W-:-:S06]  /*1520*/  UISETP.NE.AND UP0, UPT, UR4, 0x3, UPT ;  /* 0x000000030400788c */ /* 0x000fcc000bf05270 */
[----:B------:R-:W-:-:S13]  /*1530*/  PLOP3.LUT P1, PT, PT, PT, UP0, 0x80, 0x0 ;  /* 0x000000000000781c */ /* 0x000fda0003f2f008 */
[----:B------:R-:W-:Y:S05]  /*1540*/  @!P1 BRA `(.L_x_15) ;  /* 0x0000000000049947 */ /* 0x000fea0003800000 */
[----:B------:R-:W-:Y:S01]  /*1550*/  BPT.TRAP 0x1 ;  /* 0x000000040000795c */ /* 0x000fe20000300000 */
.L_x_15:
[----:B------:R-:W1:Y:S01]  /*1560*/  S2UR UR7, SR_CgaCtaId ;  /* 0x00000000000779c3 */ /* 0x000e620000008800 */
[----:B------:R-:W-:Y:S01]  /*1570*/  SHF.L.U32 R0, RZ, 0x1f, RZ ;  /* 0x0000001fff007819 */ /* 0x000fe200000006ff */
[----:B------:R-:W-:Y:S02]  /*1580*/  UMOV UR4, 0x400 ;  /* 0x0000040000047882 */ /* 0x000fe40000000000 */
[----:B-1----:R-:W-:-:S12]  /*1590*/  ULEA UR4, UR7, UR4, 0x18 ;  /* 0x0000000407047291 */ /* 0x002fd8000f8ec03f */
.L_x_16:
[----:B-1----:R-:W-:-:S04]  /*15a0*/  IMAD.U32 R3, RZ, RZ, UR4 ;  /* 0x00000004ff037e24 */ /* 0x002fc8000f8e00ff */
[----:B------:R1:W2:Y:S03]  /*15b0*/  SYNCS.PHASECHK.TRANS64.TRYWAIT P1, [R3+URZ+0x30000], R0 ;  /* 0x03000000030075a7 */ /* 0x0002a6000802017f */
[----:B--2---:R-:W-:Y:S05]  /*15c0*/  @!P1 NANOSLEEP.SYNCS 0x989680 ;  /* 0x009896800000995d */ /* 0x004fea0003900000 */
[----:B------:R-:W2:Y:S02]  /*15d0*/  @!P1 SYNCS.PHASECHK.TRANS64 P1, [R3+URZ+0x30000], R0 ;  /* 0x03000000030095a7 */ /* 0x000ea4000802007f */
[----:B--2---:R-:W-:Y:S05]  /*15e0*/  @!P1 BRA `(.L_x_16) ;  /* 0xfffffffc00ec9947 */ /* 0x004fea000383ffff */
[----:B------:R-:W-:Y:S01]  /*15f0*/  UIADD3 UR7, UR4, 0x20000, URZ ;  /* 0x0002000004077890 */ /* 0x000fe2000fffe03f */
[----:B------:R-:W-:Y:S01]  /*1600*/  WARPGROUP.ARRIVE ;  /* 0x00000000000079c5 */ /* 0x000fe20000000000 */
[----:B------:R-:W-:Y:S01]  /*1610*/  USHF.R.U32.HI UR4, URZ, 0x4, UR4 ;  /* 0x000000043f047899 */ /* 0x000fe20008011604 */
[----:B------:R-:W-:Y:S01]  /*1620*/  STL [R1+0x174], R5 ;  /* 0x0001740501007387 */ /* 0x000fe20000100800 */
[----:B------:R-:W-:Y:S02]  /*1630*/  USHF.R.U32.HI UR7, URZ, 0x4, UR7 ;  /* 0x000000043f077899 */ /* 0x000fe40008011607 */
[----:B------:R-:W-:Y:S01]  /*1640*/  ULOP3.LUT UR4, UR4, 0x3fff, URZ, 0xc0, !UPT ;  /* 0x00003fff04047892 */ /* 0x000fe2000f8ec03f */
[----:B------:R2:W-:Y:S01]  /*1650*/  STL [R1+0x170], R4 ;  /* 0x0001700401007387 */ /* 0x0005e20000100800 */
[----:B------:R-:W-:Y:S02]  /*1660*/  ULOP3.LUT UR7, UR7, 0x3fff, URZ, 0xc0, !UPT ;  /* 0x00003fff07077892 */ /* 0x000fe4000f8ec03f */
[----:B------:R-:W-:-:S02]  /*1670*/  ULOP3.LUT UR4, UR4, 0x10000, URZ, 0xfc, !UPT ;  /* 0x0001000004047892 */ /* 0x000fc4000f8efc3f */
[----:B------:R-:W-:Y:S01]  /*1680*/  ULOP3.LUT UR8, UR7, 0x10000, URZ, 0xfc, !UPT ;  /* 0x0001000007087892 */ /* 0x000fe2000f8efc3f */
[----:B------:R-:W-:Y:S01]  /*1690*/  UMOV UR13, 0x40000040 ;  /* 0x40000040000d7882 */ /* 0x000fe20000000000 */
[----:B------:R-:W-:-:S03]  /*16a0*/  UMOV UR15, 0x40000040 ;  /* 0x40000040000f7882 */ /* 0x000fc60000000000 */
[----:B------:R-:W-:Y:S02]  /*16b0*/  UMOV UR12, UR4 ;  /* 0x00000004000c7c82 */ /* 0x000fe40008000000 */
[----:B------:R-:W-:Y:S02]  /*16c0*/  UMOV UR14, UR8 ;  /* 0x00000008000e7c82 */ /* 0x000fe40008000000 */
[----:B------:R-:W-:Y:S01]  /*16d0*/  HGMMA.64x128x16.F32.BF16 R68, gdesc[UR12], RZ, !UPT, gsb0 ;  /* 0x01e000000c4479f0 */ /* 0x000fe2000c0018ff */
[----:B------:R-:W-:Y:S01]  /*16e0*/  UIADD3 UR12, UR4, 0x200, URZ ;  /* 0x00000200040c7890 */ /* 0x000fe2000fffe03f */
[----:B------:R-:W-:Y:S01]  /*16f0*/  UMOV UR13, 0x40000040 ;  /* 0x40000040000d7882 */ /* 0x000fe20000000000 */
[----:B------:R-:W-:Y:S02]  /*1700*/  WARPGROUP.DEPBAR.LE gsb0, 0x0 ;  /* 0x00008000000079c5 */ /* 0x000fe40000010000 */
[----:B------:R-:W-:Y:S01]  /*1710*/  WARPGROUP.ARRIVE ;  /* 0x00000000000079c5 */ /* 0x000fe20000000000 */
[----:B------:R-:W-:Y:S01]  /*1720*/  IMAD.MOV.U32 R44, RZ, RZ, R88 ;  /* 0x000000ffff2c7224 */ /* 0x000fe200078e0058 */
[----:B------:R-:W-:Y:S01]  /*1730*/  MOV R40, R92 ;  /* 0x0000005c00287202 */ /* 0x000fe20000000f00 */
[----:B------:R-:W-:Y:S01]  /*1740*/  IMAD.MOV.U32 R43, RZ, RZ, R89 ;  /* 0x000000ffff2b7224 */ /* 0x000fe200078e0059 */
[----:B------:R-:W-:Y:S01]  /*1750*/  MOV R34, R98 ;  /* 0x0000006200227202 */ /* 0x000fe20000000f00 */
[----:B------:R-:W-:-:S02]  /*1760*/  IMAD.MOV.U32 R42, RZ, RZ, R90 ;  /* 0x000000ffff2a7224 */ /* 0x000fc400078e005a */
[----:B------:R-:W-:Y:S01]  /*1770*/  HGMMA.64x128x16.F32.BF16 R152, gdesc[UR12], RZ, !UPT, gsb0 ;  /* 0x01e000000c9879f0 */ /* 0x000fe2000c0018ff */
[----:B------:R-:W-:Y:S01]  /*1780*/  UIADD3 UR12, UR4, 0x400, URZ ;  /* 0x00000400040c7890 */ /* 0x000fe2000fffe03f */
[----:B------:R-:W-:Y:S01]  /*1790*/  IMAD.MOV.U32 R41, RZ, RZ, R91 ;  /* 0x000000ffff297224 */ /* 0x000fe200078e005b */
[----:B------:R-:W-:Y:S01]  /*17a0*/  MOV R28, R104 ;  /* 0x00000068001c7202 */ /* 0x000fe20000000f00 */
[----:B------:R-:W-:Y:S01]  /*17b0*/  IMAD.MOV.U32 R39, RZ, RZ, R93 ;  /* 0x000000ffff277224 */ /* 0x000fe200078e005d */
[----:B------:R-:W-:Y:S01]  /*17c0*/  MOV R22, R110 ;  /* 0x0000006e00167202 */ /* 0x000fe20000000f00 */
[----:B------:R-:W-:Y:S01]  /*17d0*/  IMAD.MOV.U32 R38, RZ, RZ, R94 ;  /* 0x000000ffff267224 */ /* 0x000fe200078e005e */
[----:B------:R-:W-:Y:S01]  /*17e0*/  MOV R16, R116 ;  /* 0x0000007400107202 */ /* 0x000fe20000000f00 */
[----:B------:R-:W-:Y:S01]  /*17f0*/  IMAD.MOV.U32 R37, RZ, RZ, R95 ;  /* 0x000000ffff257224 */ /* 0x000fe200078e005f */
[----:B------:R-:W-:Y:S01]  /*1800*/  MOV R10, R122 ;  /* 0x0000007a000a7202 */ /* 0x000fe20000000f00 */
[----:B------:R-:W-:Y:S01]  /*1810*/  IMAD.MOV.U32 R36, RZ, RZ, R96 ;  /* 0x000000ffff247224 */ /* 0x000fe200078e0060 */
[----:B--2---:R-:W-:Y:S01]  /*1820*/  MOV R4, R128 ;  /* 0x0000008000047202 */ /* 0x004fe20000000f00 */
[----:B------:R-:W-:Y:S01]  /*1830*/  IMAD.MOV.U32 R35, RZ, RZ, R97 ;  /* 0x000000ffff237224 */ /* 0x000fe200078e0061 */
[----:B------:R-:W-:Y:S01]  /*1840*/  UMOV UR13, 0x40000040 ;  /* 0x40000040000d7882 */ /* 0x000fe20000000000 */
        /* <DEDUP_REMOVED lines=10> */
[----:B------:R-:W-:-:S02]  /*18f0*/  IMAD.MOV.U32 R27, RZ, RZ, R105 ;  /* 0x000000ffff1b7224 */ /* 0x000fc400078e0069 */
[----:B------:R-:W-:Y:S02]  /*1900*/  IMAD.MOV.U32 R26, RZ, RZ, R106 ;  /* 0x000000ffff1a7224 */ /* 0x000fe400078e006a */
[----:B------:R-:W-:Y:S02]  /*1910*/  IMAD.MOV.U32 R25, RZ, RZ, R107 ;  /* 0x000000ffff197224 */ /* 0x000fe400078e006b */
[----:B------:R-:W-:Y:S01]  /*1920*/  IMAD.MOV.U32 R24, RZ, RZ, R108 ;  /* 0x000000ffff187224 */ /* 0x000fe200078e006c */
[----:B------:R-:W-:Y:S01]  /*1930*/  MOV R226, R26 ;  /* 0x0000001a00e27202 */ /* 0x000fe20000000f00 */
[----:B------:R-:W-:Y:S02]  /*1940*/  IMAD.MOV.U32 R23, RZ, RZ, R109 ;  /* 0x000000ffff177224 */ /* 0x000fe400078e006d */
[----:B------:R-:W-:Y:S02]  /*1950*/  IMAD.MOV.U32 R21, RZ, RZ, R111 ;  /* 0x000000ffff157224 */ /* 0x000fe400078e006f */
[----:B------:R-:W-:-:S02]  /*1960*/  IMAD.MOV.U32 R20, RZ, RZ, R112 ;  /* 0x000000ffff147224 */ /* 0x000fc400078e0070 */
[----:B------:R-:W-:Y:S02]  /*1970*/  IMAD.MOV.U32 R19, RZ, RZ, R113 ;  /* 0x000000ffff137224 */ /* 0x000fe400078e0071 */
[----:B------:R-:W-:Y:S01]  /*1980*/  IMAD.MOV.U32 R18, RZ, RZ, R114 ;  /* 0x000000ffff127224 */ /* 0x000fe200078e0072 */
[----:B------:R-:W-:Y:S01]  /*1990*/  MOV R232, R20 ;  /* 0x0000001400e87202 */ /* 0x000fe20000000f00 */
[----:B------:R-:W-:Y:S02]  /*19a0*/  IMAD.MOV.U32 R17, RZ, RZ, R115 ;  /* 0x000000ffff117224 */ /* 0x000fe400078e0073 */
[----:B------:R-:W-:Y:S02]  /*19b0*/  IMAD.MOV.U32 R15, RZ, RZ, R117 ;  /* 0x000000ffff0f7224 */ /* 0x000fe400078e0075 */
[----:B------:R-:W-:Y:S02]  /*19c0*/  IMAD.MOV.U32 R14, RZ, RZ, R118 ;  /* 0x000000ffff0e7224 */ /* 0x000fe400078e0076 */
[----:B------:R-:W-:-:S02]  /*19d0*/  IMAD.MOV.U32 R13, RZ, RZ, R119 ;  /* 0x000000ffff0d7224 */ /* 0x000fc400078e0077 */
[----:B------:R-:W-:Y:S01]  /*19e0*/  IMAD.MOV.U32 R12, RZ, RZ, R120 ;  /* 0x000000ffff0c7224 */ /* 0x000fe200078e0078 */
[----:B------:R-:W-:Y:S01]  /*19f0*/  MOV R238, R14 ;  /* 0x0000000e00ee7202 */ /* 0x000fe20000000f00 */
[----:B------:R-:W-:Y:S02]  /*1a00*/  IMAD.MOV.U32 R11, RZ, RZ, R121 ;  /* 0x000000ffff0b7224 */ /* 0x000fe400078e0079 */
[----:B------:R-:W-:Y:S02]  /*1a10*/  IMAD.MOV.U32 R9, RZ, RZ, R123 ;  /* 0x000000ffff097224 */ /* 0x000fe400078e007b */
[----:B------:R-:W-:Y:S02]  /*1a20*/  IMAD.MOV.U32 R8, RZ, RZ, R124 ;  /* 0x000000ffff087224 */ /* 0x000fe400078e007c */
[----:B------:R-:W-:Y:S02]  /*1a30*/  IMAD.MOV.U32 R7, RZ, RZ, R125 ;  /* 0x000000ffff077224 */ /* 0x000fe400078e007d */
[----:B------:R-:W-:Y:S01]  /*1a40*/  IMAD.MOV.U32 R6, RZ, RZ, R126 ;  /* 0x000000ffff067224 */ /* 0x000fe200078e007e */
[----:B------:R-:W-:Y:S01]  /*1a50*/  MOV R244, R8 ;  /* 0x0000000800f47202 */ /* 0x000fe20000000f00 */
[----:B------:R-:W-:-:S02]  /*1a60*/  IMAD.MOV.U32 R5, RZ, RZ, R127 ;  /* 0x000000ffff057224 */ /* 0x000fc400078e007f */
[----:B-1----:R-:W-:Y:S02]  /*1a70*/  IMAD.MOV.U32 R3, RZ, RZ, R129 ;  /* 0x000000ffff037224 */ /* 0x002fe400078e0081 */
[----:B------:R-:W-:Y:S02]  /*1a80*/  IMAD.MOV.U32 R2, RZ, RZ, R130 ;  /* 0x000000ffff027224 */ /* 0x000fe400078e0082 */
[----:B------:R-:W-:Y:S02]  /*1a90*/  IMAD.MOV.U32 R0, RZ, RZ, R131 ;  /* 0x000000ffff007224 */ /* 0x000fe400078e0083 */
[----:B------:R-:W-:Y:S01]  /*1aa0*/  IMAD.MOV.U32 R63, RZ, RZ, R69 ;  /* 0x000000ffff3f7224 */ /* 0x000fe200078e0045 */
[----:B------:R-:W-:Y:S01]  /*1ab0*/  MOV R250, R2 ;  /* 0x0000000200fa7202 */ /* 0x000fe20000000f00 */
[----:B------:R-:W-:Y:S02]  /*1ac0*/  IMAD.MOV.U32 R62, RZ, RZ, R70 ;  /* 0x000000ffff3e7224 */ /* 0x000fe400078e0046 */
[----:B------:R-:W-:-:S02]  /*1ad0*/  IMAD.MOV.U32 R61, RZ, RZ, R71 ;  /* 0x000000ffff3d7224 */ /* 0x000fc400078e0047 */
[----:B------:R-:W-:Y:S02]  /*1ae0*/  IMAD.MOV.U32 R60, RZ, RZ, R72 ;  /* 0x000000ffff3c7224 */ /* 0x000fe400078e0048 */
[----:B------:R-:W-:Y:S02]  /*1af0*/  IMAD.MOV.U32 R59, RZ, RZ, R73 ;  /* 0x000000ffff3b7224 */ /* 0x000fe400078e0049 */
[----:B------:R-:W-:Y:S02]  /*1b00*/  IMAD.MOV.U32 R57, RZ, RZ, R75 ;  /* 0x000000ffff397224 */ /* 0x000fe400078e004b */
[----:B------:R-:W-:Y:S02]  /*1b10*/  IMAD.MOV.U32 R56, RZ, RZ, R76 ;  /* 0x000000ffff387224 */ /* 0x000fe400078e004c */
        /* <DEDUP_REMOVED lines=24> */
[----:B------:R-:W-:Y:S01]  /*1ca0*/  IMAD.MOV.U32 R234, RZ, RZ, R18 ;  /* 0x000000ffffea7224 */ /* 0x000fe200078e0012 */
[----:B------:R-:W-:Y:S02]  /*1cb0*/  WARPGROUP.DEPBAR.LE gsb0, 0x0 ;  /* 0x00008000000079c5 */ /* 0x000fe40000010000 */
[----:B------:R-:W-:Y:S01]  /*1cc0*/  WARPGROUP.ARRIVE ;  /* 0x00000000000079c5 */ /* 0x000fe20000000000 */
[----:B------:R1:W-:Y:S01]  /*1cd0*/  STL.64 [R1+0x2e0], R214 ;  /* 0x0002e0d601007387 */ /* 0x0003e20000100a00 */
[----:B------:R-:W-:-:S02]  /*1ce0*/  IMAD.MOV.U32 R235, RZ, RZ, R17 ;  /* 0x000000ffffeb7224 */ /* 0x000fc400078e0011 */
[----:B------:R-:W-:Y:S01]  /*1cf0*/  IMAD.MOV.U32 R236, RZ, RZ, R16 ;  /* 0x000000ffffec7224 */ /* 0x000fe200078e0010 */
[----:B------:R2:W-:Y:S01]  /*1d00*/  STL.64 [R1+0x2d8], R212 ;  /* 0x0002d8d401007387 */ /* 0x0005e20000100a00 */
[----:B------:R-:W-:Y:S01]  /*1d10*/  HGMMA.64x128x16.F32.BF16 R88, gdesc[UR12], RZ, !UPT, gsb0 ;  /* 0x01e000000c5879f0 */ /* 0x000fe2000c0018ff */
[----:B------:R-:W-:Y:S01]  /*1d20*/  UIADD3 UR12, UR4, 0x600, URZ ;  /* 0x00000600040c7890 */ /* 0x000fe2000fffe03f */
[----:B------:R-:W-:Y:S01]  /*1d30*/  IMAD.MOV.U32 R237, RZ, RZ, R15 ;  /* 0x000000ffffed7224 */ /* 0x000fe200078e000f */
[----:B------:R3:W-:Y:S01]  /*1d40*/  STL.64 [R1+0x2d0], R210 ;  /* 0x0002d0d201007387 */ /* 0x0007e20000100a00 */
[----:B------:R-:W-:Y:S01]  /*1d50*/  UMOV UR13, 0x40000040 ;  /* 0x40000040000d7882 */ /* 0x000fe20000000000 */
[----:B------:R-:W-:Y:S02]  /*1d60*/  IMAD.MOV.U32 R239, RZ, RZ, R13 ;  /* 0x000000ffffef7224 */ /* 0x000fe400078e000d */
[----:B------:R4:W-:Y:S01]  /*1d70*/  STL.64 [R1+0x2c8], R208 ;  /* 0x0002c8d001007387 */ /* 0x0009e20000100a00 */
[----:B-1----:R-:W-:Y:S01]  /*1d80*/  MOV R214, R38 ;  /* 0x0000002600d67202 */ /* 0x002fe20000000f00 */
[----:B------:R-:W-:-:S02]  /*1d90*/  IMAD.MOV.U32 R215, RZ, RZ, R37 ;  /* 0x000000ffffd77224 */ /* 0x000fc400078e0025 */
[----:B------:R1:W-:Y:S01]  /*1da0*/  STL.64 [R1+0x2c0], R206 ;  /* 0x0002c0ce01007387 */ /* 0x0003e20000100a00 */
[----:B--2---:R-:W-:Y:S02]  /*1db0*/  IMAD.MOV.U32 R212, RZ, RZ, R40 ;  /* 0x000000ffffd47224 */ /* 0x004fe400078e0028 */
[----:B------:R-:W-:Y:S01]  /*1dc0*/  IMAD.MOV.U32 R213, RZ, RZ, R39 ;  /* 0x000000ffffd57224 */ /* 0x000fe200078e0027 */
[----:B------:R2:W-:Y:S01]  /*1dd0*/  STL.64 [R1+0x2b8], R204 ;  /* 0x0002b8cc01007387 */ /* 0x0005e20000100a00 */
[----:B---3--:R-:W-:Y:S02]  /*1de0*/  IMAD.MOV.U32 R210, RZ, RZ, R42 ;  /* 0x000000ffffd27224 */ /* 0x008fe400078e002a */
[----:B------:R-:W-:Y:S01]  /*1df0*/  IMAD.MOV.U32 R211, RZ, RZ, R41 ;  /* 0x000000ffffd37224 */ /* 0x000fe200078e0029 */
[----:B------:R3:W-:Y:S01]  /*1e00*/  STL.64 [R1+0x2b0], R202 ;  /* 0x0002b0ca01007387 */ /* 0x0007e20000100a00 */
[----:B----4-:R-:W-:Y:S01]  /*1e10*/  MOV R208, R44 ;  /* 0x0000002c00d07202 */ /* 0x010fe20000000f00 */
[----:B------:R-:W-:-:S02]  /*1e20*/  IMAD.MOV.U32 R209, RZ, RZ, R43 ;  /* 0x000000ffffd17224 */ /* 0x000fc400078e002b */
[----:B------:R4:W-:Y:S01]  /*1e30*/  STL.64 [R1+0x2a8], R200 ;  /* 0x0002a8c801007387 */ /* 0x0009e20000100a00 */
[----:B-1----:R-:W-:Y:S02]  /*1e40*/  IMAD.MOV.U32 R206, RZ, RZ, R46 ;  /* 0x000000ffffce7224 */ /* 0x002fe400078e002e */
[----:B------:R-:W-:Y:S01]  /*1e50*/  IMAD.MOV.U32 R207, RZ, RZ, R45 ;  /* 0x000000ffffcf7224 */ /* 0x000fe200078e002d */
[----:B------:R1:W-:Y:S01]  /*1e60*/  STL.64 [R1+0x2a0], R198 ;  /* 0x0002a0c601007387 */ /* 0x0003e20000100a00 */
[----:B--2---:R-:W-:Y:S02]  /*1e70*/  IMAD.MOV.U32 R204, RZ, RZ, R48 ;  /* 0x000000ffffcc7224 */ /* 0x004fe400078e0030 */
[----:B------:R-:W-:Y:S01]  /*1e80*/  IMAD.MOV.U32 R205, RZ, RZ, R47 ;  /* 0x000000ffffcd7224 */ /* 0x000fe200078e002f */
[----:B------:R2:W-:Y:S01]  /*1e90*/  STL.64 [R1+0x298], R196 ;  /* 0x000298c401007387 */ /* 0x0005e20000100a00 */
[----:B---3--:R-:W-:Y:S01]  /*1ea0*/  MOV R202, R50 ;  /* 0x0000003200ca7202 */ /* 0x008fe20000000f00 */
[----:B------:R-:W-:-:S02]  /*1eb0*/  IMAD.MOV.U32 R203, RZ, RZ, R49 ;  /* 0x000000ffffcb7224 */ /* 0x000fc400078e0031 */
[----:B------:R3:W-:Y:S01]  /*1ec0*/  STL.64 [R1+0x290], R194 ;  /* 0x000290c201007387 */ /* 0x0007e20000100a00 */
[----:B----4-:R-:W-:Y:S02]  /*1ed0*/  IMAD.MOV.U32 R200, RZ, RZ, R52 ;  /* 0x000000ffffc87224 */ /* 0x010fe400078e0034 */
[----:B------:R-:W-:Y:S01]  /*1ee0*/  IMAD.MOV.U32 R201, RZ, RZ, R51 ;  /* 0x000000ffffc97224 */ /* 0x000fe200078e0033 */
[----:B------:R4:W-:Y:S01]  /*1ef0*/  STL.64 [R1+0x288], R192 ;  /* 0x000288c001007387 */ /* 0x0009e20000100a00 */
[----:B-1----:R-:W-:Y:S02]  /*1f00*/  IMAD.MOV.U32 R198, RZ, RZ, R54 ;  /* 0x000000ffffc67224 */ /* 0x002fe400078e0036 */
[----:B------:R-:W-:Y:S01]  /*1f10*/  IMAD.MOV.U32 R199, RZ, RZ, R53 ;  /* 0x000000ffffc77224 */ /* 0x000fe200078e0035 */
[----:B------:R1:W-:Y:S01]  /*1f20*/  STL.64 [R1+0x280], R190 ;  /* 0x000280be01007387 */ /* 0x0003e20000100a00 */
[----:B--2---:R-:W-:Y:S01]  /*1f30*/  MOV R196, R56 ;  /* 0x0000003800c47202 */ /* 0x004fe20000000f00 */
[----:B------:R-:W-:-:S02]  /*1f40*/  IMAD.MOV.U32 R197, RZ, RZ, R55 ;  /* 0x000000ffffc57224 */ /* 0x000fc400078e0037 */
[----:B------:R2:W-:Y:S01]  /*1f50*/  STL.64 [R1+0x278], R188 ;  /* 0x000278bc01007387 */ /* 0x0005e20000100a00 */
[----:B---3--:R-:W-:Y:S02]  /*1f60*/  IMAD.MOV.U32 R194, RZ, RZ, R58 ;  /* 0x000000ffffc27224 */ /* 0x008fe400078e003a */
[----:B------:R-:W-:Y:S02]  /*1f70*/  IMAD.MOV.U32 R195, RZ, RZ, R57 ;  /* 0x000000ffffc37224 */ /* 0x000fe400078e0039 */
[----:B----4-:R-:W-:Y:S02]  /*1f80*/  IMAD.MOV.U32 R192, RZ, RZ, R60 ;  /* 0x000000ffffc07224 */ /* 0x010fe400078e003c */
[----:B------:R-:W-:Y:S01]  /*1f90*/  IMAD.MOV.U32 R193, RZ, RZ, R59 ;  /* 0x000000ffffc17224 */ /* 0x000fe200078e003b */
[----:B-1----:R-:W-:Y:S01]  /*1fa0*/  MOV R190, R62 ;  /* 0x0000003e00be7202 */ /* 0x002fe20000000f00 */
[----:B------:R-:W-:Y:S02]  /*1fb0*/  IMAD.MOV.U32 R191, RZ, RZ, R61 ;  /* 0x000000ffffbf7224 */ /* 0x000fe400078e003d */
[----:B------:R-:W-:-:S02]  /*1fc0*/  IMAD.MOV.U32 R240, RZ, RZ, R12 ;  /* 0x000000fffff07224 */ /* 0x000fc400078e000c */
[----:B--2---:R-:W-:Y:S02]  /*1fd0*/  IMAD.MOV.U32 R188, RZ, RZ, R64 ;  /* 0x000000ffffbc7224 */ /* 0x004fe400078e0040 */
        /* <DEDUP_REMOVED lines=11> */
[----:B------:R-:W-:-:S06]  /*2090*/  WARPGROUP.ARRIVE ;  /* 0x00000000000079c5 */ /* 0x000fcc0000000000 */
[----:B------:R-:W-:Y:S01]  /*20a0*/  HGMMA.64x128x16.F32.BF16 R24, gdesc[UR12], RZ, !UPT, gsb0 ;  /* 0x01e000000c1879f0 */ /* 0x000fe2000c0018ff */
[----:B------:R-:W-:Y:S02]  /*20b0*/  UIADD3 UR12, UR4, 0x2, URZ ;  /* 0x00000002040c7890 */ /* 0x000fe4000fffe03f */
[----:B------:R-:W-:Y:S01]  /*20c0*/  UIADD3 UR14, UR8, 0x2, URZ ;  /* 0x00000002080e7890 */ /* 0x000fe2000fffe03f */
[----:B------:R-:W-:Y:S01]  /*20d0*/  UMOV UR13, 0x40000040 ;  /* 0x40000040000d7882 */ /* 0x000fe20000000000 */
[----:B------:R-:W-:Y:S01]  /*20e0*/  UMOV UR15, 0x40000040 ;  /* 0x40000040000f7882 */ /* 0x000fe20000000000 */
[----:B------:R-:W-:Y:S02]  /*20f0*/  WARPGROUP.DEPBAR.LE gsb0, 0x0 ;  /* 0x00008000000079c5 */ /* 0x000fe40000010000 */
[----:B------:R-:W-:-:S06]  /*2100*/  WARPGROUP.ARRIVE ;  /* 0x00000000000079c5 */ /* 0x000fcc0000000000 */
[----:B------:R-:W-:Y:S03]  /*2110*/  HGMMA.64x128x16.F32.BF16 R188, gdesc[UR12], R188, gsb0 ;  /* 0x01e000000cbc79f0 */ /* 0x000fe600080018bc */
[----:B------:R-:W-:Y:S02]  /*2120*/  WARPGROUP.DEPBAR.LE gsb0, 0x0 ;  /* 0x00008000000079c5 */ /* 0x000fe40000010000 */
[----:B------:R-:W-:Y:S04]  /*2130*/  STL.64 [R1], R188 ;  /* 0x000000bc01007387 */ /* 0x000fe80000100a00 */
[----:B------:R-:W-:Y:S04]  /*2140*/  STL.64 [R1+0x8], R190 ;  /* 0x000008be01007387 */ /* 0x000fe80000100a00 */
        /* <DEDUP_REMOVED lines=11> */
[----:B------:R1:W-:Y:S04]  /*2200*/  STL.64 [R1+0x68], R214 ;  /* 0x000068d601007387 */ /* 0x0003e80000100a00 */
        /* <DEDUP_REMOVED lines=18> */
[----:B-1----:R-:W2:Y:S04]  /*2330*/  LDL.LU.64 R214, [R1+0x2e0] ;  /* 0x0002e00001d67983 */ /* 0x002ea80000300a00 */
[----:B------:R-:W2:Y:S04]  /*2340*/  LDL.LU.64 R212, [R1+0x2d8] ;  /* 0x0002d80001d47983 */ /* 0x000ea80000300a00 */
        /* <DEDUP_REMOVED lines=11> */
[----:B------:R-:W2:Y:S01]  /*2400*/  LDL.LU.64 R188, [R1+0x278] ;  /* 0x0002780001bc7983 */ /* 0x000ea20000300a00 */
[----:B------:R-:W-:Y:S01]  /*2410*/  UIADD3 UR12, UR4, 0x202, URZ ;  /* 0x00000202040c7890 */ /* 0x000fe2000fffe03f */
[----:B------:R-:W-:Y:S01]  /*2420*/  UMOV UR13, 0x40000040 ;  /* 0x40000040000d7882 */ /* 0x000fe20000000000 */
[----:B--2---:R-:W-:-:S07]  /*2430*/  WARPGROUP.ARRIVE ;  /* 0x00000000000079c5 */ /* 0x004fce0000000000 */
[----:B------:R-:W-:Y:S01]  /*2440*/  HGMMA.64x128x16.F32.BF16 R152, gdesc[UR12], R152, gsb0 ;  /* 0x01e000000c9879f0 */ /* 0x000fe20008001898 */
[----:B------:R-:W-:Y:S02]  /*2450*/  UIADD3 UR12, UR4, 0x402, URZ ;  /* 0x00000402040c7890 */ /* 0x000fe4000fffe03f */
[----:B------:R-:W-:Y:S02]  /*2460*/  WARPGROUP.DEPBAR.LE gsb0, 0x0 ;  /* 0x00008000000079c5 */ /* 0x000fe40000010000 */
        /* <DEDUP_REMOVED lines=32> */
[----:B-1----:R-:W2:Y:S04]  /*2670*/  LDL.LU.64 R152, [R1] ;  /* 0x0000000001987983 */ /* 0x002ea80000300a00 */
        /* <DEDUP_REMOVED lines=31> */
[----:B------:R-:W-:Y:S01]  /*2870*/  WARPGROUP.ARRIVE ;  /* 0x00000000000079c5 */ /* 0x000fe20000000000 */
[----:B------:R-:W-:-:S05]  /*2880*/  UMOV UR13, 0x40000040 ;  /* 0x40000040000d7882 */ /* 0x000fca0000000000 */
[----:B------:R-:W-:Y:S01]  /*2890*/  HGMMA.64x128x16.F32.BF16 R88, gdesc[UR12], R88, gsb0 ;  /* 0x01e000000c5879f0 */ /* 0x000fe20008001858 */
[----:B------:R-:W-:Y:S01]  /*28a0*/  UIADD3 UR12, UR4, 0x602, URZ ;  /* 0x00000602040c7890 */ /* 0x000fe2000fffe03f */
[----:B------:R-:W-:Y:S01]  /*28b0*/  UMOV UR13, 0x40000040 ;  /* 0x40000040000d7882 */ /* 0x000fe20000000000 */
[----:B------:R-:W-:Y:S02]  /*28c0*/  WARPGROUP.DEPBAR.LE gsb0, 0x0 ;  /* 0x00008000000079c5 */ /* 0x000fe40000010000 */
[----:B------:R-:W-:-:S07]  /*28d0*/  WARPGROUP.ARRIVE ;  /* 0x00000000000079c5 */ /* 0x000fce0000000000 */
[----:B------:R-:W-:Y:S01]  /*28e0*/  HGMMA.64x128x16.F32.BF16 R24, gdesc[UR12], R24, gsb0 ;  /* 0x01e000000c1879f0 */ /* 0x000fe20008001818 */
[----:B------:R-:W-:Y:S02]  /*28f0*/  UIADD3 UR12, UR4, 0x4, URZ ;  /* 0x00000004040c7890 */ /* 0x000fe4000fffe03f */
[----:B------:R-:W-:Y:S01]  /*2900*/  UIADD3 UR14, UR8, 0x4, URZ ;  /* 0x00000004080e7890 */ /* 0x000fe2000fffe03f */
[----:B------:R-:W-:Y:S01]  /*2910*/  UMOV UR13, 0x40000040 ;  /* 0x40000040000d7882 */ /* 0x000fe20000000000 */
[----:B------:R-:W-:Y:S01]  /*2920*/  UMOV UR15, 0x40000040 ;  /* 0x40000040000f7882 */ /* 0x000fe20000000000 */
[----:B------:R-:W-:Y:S02]  /*2930*/  WARPGROUP.DEPBAR.LE gsb0, 0x0 ;  /* 0x00008000000079c5 */ /* 0x000fe40000010000 */
[----:B--2---:R-:W-:-:S06]  /*2940*/  WARPGROUP.ARRIVE ;  /* 0x00000000000079c5 */ /* 0x004fcc0000000000 */
[----:B------:R-:W-:Y:S03]  /*2950*/  HGMMA.64x128x16.F32.BF16 R152, gdesc[UR12], R152, gsb0 ;  /* 0x01e000000c9879f0 */ /* 0x000fe60008001898 */
[----:B------:R-:W-:Y:S02]  /*2960*/  WARPGROUP.DEPBAR.LE gsb0, 0x0 ;  /* 0x00008000000079c5 */ /* 0x000fe40000010000 */
[----:B------:R-:W-:Y:S01]  /*2970*/  STL.64 [R1], R152 ;  /* 0x0000009801007387 */ /* 0x000fe20000100a00 */
[----:B------:R-:W-:Y:S01]  /*2980*/  MOV R2, R214 ;  /* 0x000000d600027202 */ /* 0x000fe20000000f00 */
[----:B------:R-:W-:Y:S01]  /*2990*/  IMAD.MOV.U32 R0, RZ, RZ, R215 ;  /* 0x000000ffff007224 */ /* 0x000fe200078e00d7 */
[----:B------:R-:W-:Y:S01]  /*29a0*/  MOV R10, R208 ;  /* 0x000000d0000a7202 */ /* 0x000fe20000000f00 */
[----:B------:R1:W-:Y:S01]  /*29b0*/  STL.64 [R1+0x8], R154 ;  /* 0x0000089a01007387 */ /* 0x0003e20000100a00 */
[----:B------:R-:W-:Y:S01]  /*29c0*/  IMAD.MOV.U32 R6, RZ, RZ, R212 ;  /* 0x000000ffff067224 */ /* 0x000fe200078e00d4 */
[----:B------:R-:W-:Y:S01]  /*29d0*/  MOV R16, R202 ;  /* 0x000000ca00107202 */ /* 0x000fe20000000f00 */
[----:B------:R-:W-:Y:S01]  /*29e0*/  IMAD.MOV.U32 R3, RZ, RZ, R213 ;  /* 0x000000ffff037224 */ /* 0x000fe200078e00d5 */
[----:B------:R-:W2:Y:S01]  /*29f0*/  LDL.LU.64 R214, [R1+0x270] ;  /* 0x0002700001d67983 */ /* 0x000ea20000300a00 */
        /* <DEDUP_REMOVED lines=28> */
[----:B------:R-:W-:-:S02]  /*2bc0*/  IMAD.MOV.U32 R23, RZ, RZ, R195 ;  /* 0x000000ffff177224 */ /* 0x000fc400078e00c3 */
[----:B------:R-:W-:Y:S01]  /*2bd0*/  IMAD.MOV.U32 R228, RZ, RZ, R192 ;  /* 0x000000ffffe47224 */ /* 0x000fe200078e00c0 */
[----:B------:R-:W2:Y:S01]  /*2be0*/  LDL.LU.64 R198, [R1+0x230] ;  /* 0x0002300001c67983 */ /* 0x000ea20000300a00 */
[----:B------:R-:W-:Y:S02]  /*2bf0*/  IMAD.MOV.U32 R229, RZ, RZ, R193 ;  /* 0x000000ffffe57224 */ /* 0x000fe400078e00c1 */
[----:B------:R-:W-:Y:S01]  /*2c00*/  IMAD.MOV.U32 R227, RZ, RZ, R191 ;  /* 0x000000ffffe37224 */ /* 0x000fe200078e00bf */
[----:B------:R-:W2:Y:S01]  /*2c10*/  LDL.LU.64 R196, [R1+0x228] ;  /* 0x0002280001c47983 */ /* 0x000ea20000300a00 */
[----:B------:R-:W-:Y:S02]  /*2c20*/  IMAD.MOV.U32 R224, RZ, RZ, R188 ;  /* 0x000000ffffe07224 */ /* 0x000fe400078e00bc */
        /* <DEDUP_REMOVED lines=41> */
[----:B------:R-:W-:-:S03]  /*2ec0*/  IMAD.MOV.U32 R4, RZ, RZ, R157 ;  /* 0x000000ffff047224 */ /* 0x000fc600078e009d */
[----:B------:R-:W2:Y:S04]  /*2ed0*/  LDL.LU.64 R166, [R1+0x1b0] ;  /* 0x0001b00001a67983 */ /* 0x000ea80000300a00 */
[----:B------:R-:W2:Y:S04]  /*2ee0*/  LDL.LU.64 R164, [R1+0x1a8] ;  /* 0x0001a80001a47983 */ /* 0x000ea80000300a00 */
[----:B------:R-:W2:Y:S04]  /*2ef0*/  LDL.LU.64 R162, [R1+0x1a0] ;  /* 0x0001a00001a27983 */ /* 0x000ea80000300a00 */
[----:B------:R-:W2:Y:S04]  /*2f00*/  LDL.LU.64 R160, [R1+0x198] ;  /* 0x0001980001a07983 */ /* 0x000ea80000300a00 */
[----:B------:R-:W2:Y:S04]  /*2f10*/  LDL.LU.64 R158, [R1+0x190] ;  /* 0x00019000019e7983 */ /* 0x000ea80000300a00 */
[----:B------:R-:W2:Y:S04]  /*2f20*/  LDL.LU.64 R156, [R1+0x188] ;  /* 0x00018800019c7983 */ /* 0x000ea80000300a00 */
[----:B-1----:R-:W2:Y:S04]  /*2f30*/  LDL.LU.64 R154, [R1+0x180] ;  /* 0x00018000019a7983 */ /* 0x002ea80000300a00 */
[----:B------:R-:W2:Y:S01]  /*2f40*/  LDL.LU.64 R152, [R1+0x178] ;  /* 0x0001780001987983 */ /* 0x000ea20000300a00 */
[----:B------:R-:W-:Y:S01]  /*2f50*/  UIADD3 UR12, UR4, 0x204, URZ ;  /* 0x00000204040c7890 */ /* 0x000fe2000fffe03f */
[----:B------:R-:W-:Y:S01]  /*2f60*/  UMOV UR13, 0x40000040 ;  /* 0x40000040000d7882 */ /* 0x000fe20000000000 */
[----:B--2---:R-:W-:-:S07]  /*2f70*/  WARPGROUP.ARRIVE ;  /* 0x00000000000079c5 */ /* 0x004fce0000000000 */
[----:B------:R-:W-:Y:S01]  /*2f80*/  HGMMA.64x128x16.F32.BF16 R152, gdesc[UR12], R152, gsb0 ;  /* 0x01e000000c9879f0 */ /* 0x000fe20008001898 */
[----:B------:R-:W-:Y:S01]  /*2f90*/  UIADD3 UR12, UR4, 0x404, URZ ;  /* 0x00000404040c7890 */ /* 0x000fe2000fffe03f */
[----:B------:R-:W-:Y:S01]  /*2fa0*/  UMOV UR13, 0x40000040 ;  /* 0x40000040000d7882 */ /* 0x000fe20000000000 */
        /* <DEDUP_REMOVED lines=15> */
[----:B-1----:R-:W2:Y:S04]  /*30a0*/  LDL.LU R188, [R1] ;  /* 0x0000000001bc7983 */ /* 0x002ea80000300800 */
[----:B------:R-:W2:Y:S04]  /*30b0*/  LDL.LU R189, [R1+0x4] ;  /* 0x0000040001bd7983 */ /* 0x000ea80000300800 */
[----:B------:R-:W2:Y:S04]  /*30c0*/  LDL.LU R190, [R1+0x8] ;  /* 0x0000080001be7983 */ /* 0x000ea80000300800 */
[----:B------:R-:W2:Y:S01]  /*30d0*/  LDL.LU R191, [R1+0xc] ;  /* 0x00000c0001bf7983 */ /* 0x000ea20000300800 */
[----:B------:R-:W-:-:S06]  /*30e0*/  WARPGROUP.ARRIVE ;  /* 0x00000000000079c5 */ /* 0x000fcc0000000000 */
[----:B------:R-:W-:Y:S01]  /*30f0*/  HGMMA.64x128x16.F32.BF16 R88, gdesc[UR12], R88, gsb0 ;  /* 0x01e000000c5879f0 */ /* 0x000fe20008001858 */
[----:B------:R-:W-:Y:S01]  /*3100*/  UIADD3 UR12, UR4, 0x604, URZ ;  /* 0x00000604040c7890 */ /* 0x000fe2000fffe03f */
        /* <DEDUP_REMOVED lines=17> */
[----:B------:R-:W-:Y:S01]  /*3220*/  IMAD.MOV.U32 R207, RZ, RZ, R239 ;  /* 0x000000ffffcf7224 */ /* 0x000fe200078e00ef */
[----:B------:R-:W-:Y:S02]  /*3230*/  WARPGROUP.DEPBAR.LE gsb0, 0x0 ;  /* 0x00008000000079c5 */ /* 0x000fe40000010000 */
[----:B------:R-:W-:-:S06]  /*3240*/  WARPGROUP.ARRIVE ;  /* 0x00000000000079c5 */ /* 0x000fcc0000000000 */
[----:B------:R-:W-:Y:S01]  /*3250*/  HGMMA.64x128x16.F32.BF16 R24, gdesc[UR12], R24, gsb0 ;  /* 0x01e000000c1879f0 */ /* 0x000fe20008001818 */
        /* <DEDUP_REMOVED lines=22> */
[----:B------:R-:W-:Y:S01]  /*33c0*/  IMAD.MOV.U32 R251, RZ, RZ, R0 ;  /* 0x000000fffffb7224 */ /* 0x000fe200078e0000 */
[----:B------:R-:W-:Y:S01]  /*33d0*/  UIADD3 UR12, UR4, 0x6, URZ ;  /* 0x00000006040c7890 */ /* 0x000fe2000fffe03f */
[----:B------:R-:W-:Y:S01]  /*33e0*/  IMAD.MOV.U32 R231, RZ, RZ, R23 ;  /* 0x000000ffffe77224 */ /* 0x000fe200078e0017 */
[----:B------:R-:W-:Y:S01]  /*33f0*/  UIADD3 UR14, UR8, 0x6, URZ ;  /* 0x00000006080e7890 */ /* 0x000fe2000fffe03f */
[----:B------:R-:W-:Y:S01]  /*3400*/  IMAD.MOV.U32 R233, RZ, RZ, R21 ;  /* 0x000000ffffe97224 */ /* 0x000fe200078e0015 */
[----:B------:R-:W-:Y:S01]  /*3410*/  UMOV UR13, 0x40000040 ;  /* 0x40000040000d7882 */ /* 0x000fe20000000000 */
[----:B------:R-:W-:Y:S01]  /*3420*/  IMAD.MOV.U32 R234, RZ, RZ, R20 ;  /* 0x000000ffffea7224 */ /* 0x000fe200078e0014 */
[----:B------:R-:W-:Y:S01]  /*3430*/  UMOV UR15, 0x40000040 ;  /* 0x40000040000f7882 */ /* 0x000fe20000000000 */
[----:B------:R-:W-:Y:S01]  /*3440*/  IMAD.MOV.U32 R236, RZ, RZ, R18 ;  /* 0x000000ffffec7224 */ /* 0x000fe200078e0012 */
[----:B------:R1:W5:Y:S01]  /*3450*/  LDL.LU R5, [R1+0x174] ;  /* 0x0001740001057983 */ /* 0x0003620000300800 */
[----:B------:R-:W-:-:S03]  /*3460*/  IMAD.MOV.U32 R237, RZ, RZ, R17 ;  /* 0x000000ffffed7224 */ /* 0x000fc600078e0011 */
[----:B------:R1:W5:Y:S01]  /*3470*/  LDL.LU R4, [R1+0x170] ;  /* 0x0001700001047983 */ /* 0x0003620000300800 */
[----:B------:R-:W-:Y:S02]  /*3480*/  WARPGROUP.DEPBAR.LE gsb0, 0x0 ;  /* 0x00008000000079c5 */ /* 0x000fe40000010000 */
[----:B--2---:R-:W-:-:S06]  /*3490*/  WARPGROUP.ARRIVE ;  /* 0x00000000000079c5 */ /* 0x004fcc0000000000 */
        /* <DEDUP_REMOVED lines=34> */
[----:B--2---:R-:W2:Y:S04]  /*36c0*/  LDL.LU.64 R214, [R1+0x168] ;  /* 0x0001680001d67983 */ /* 0x004ea80000300a00 */
        /* <DEDUP_REMOVED lines=20> */
[----:B------:R-:W-:-:S07]  /*3810*/  WARPGROUP.ARRIVE ;  /* 0x00000000000079c5 */ /* 0x000fce0000000000 */
[----:B------:R-:W-:Y:S01]  /*3820*/  HGMMA.64x128x16.F32.BF16 R88, gdesc[UR12], R88, gsb0 ;  /* 0x01e000000c5879f0 */ /* 0x000fe20008001858 */
[----:B------:R-:W-:Y:S01]  /*3830*/  UIADD3 UR12, UR4, 0x606, URZ ;  /* 0x00000606040c7890 */ /* 0x000fe2000fffe03f */
[----:B------:R-:W-:Y:S02]  /*3840*/  UMOV UR13, 0x40000040 ;  /* 0x40000040000d7882 */ /* 0x000fe40000000000 */
[----:B------:R-:W-:Y:S01]  /*3850*/  UMOV UR4, 0x1 ;  /* 0x0000000100047882 */ /* 0x000fe20000000000 */
[----:B------:R-:W-:Y:S02]  /*3860*/  WARPGROUP.DEPBAR.LE gsb0, 0x0 ;  /* 0x00008000000079c5 */ /* 0x000fe40000010000 */
[----:B------:R-:W-:-:S06]  /*3870*/  WARPGROUP.ARRIVE ;  /* 0x00000000000079c5 */ /* 0x000fcc0000000000 */
[----:B-1----:R-:W-:Y:S03]  /*3880*/  HGMMA.64x128x16.F32.BF16 R24, gdesc[UR12], R24, gsb0 ;  /* 0x01e000000c1879f0 */ /* 0x002fe60008001818 */
[----:B------:R-:W-:Y:S02]  /*3890*/  WARPGROUP.DEPBAR.LE gsb0, 0x0 ;  /* 0x00008000000079c5 */ /* 0x000fe40000010000 */
.L_x_14:
[----:B------:R-:W-:-:S04]  /*38a0*/  UISETP.LT.AND UP0, UPT, UR5, 0x1, UPT ;  /* 0x000000010500788c */ /* 0x000fc8000bf01270 */
[----:B------:R-:W-:-:S04]  /*38b0*/  USEL UR7, UR5, 0x1, UP0 ;  /* 0x0000000105077887 */ /* 0x000fc80008000000 */
[----:B------:R-:W-:-:S04]  /*38c0*/  UIADD3 UR7, UR5, -UR7, URZ ;  /* 0x8000000705077290 */ /* 0x000fc8000fffe03f */
[----:B------:R-:W-:-:S06]  /*38d0*/  UISETP.GE.AND UP0, UPT, UR7, 0x1, UPT ;  /* 0x000000010700788c */ /* 0x000fcc000bf06270 */
[----:B------:R-:W-:-:S13]  /*38e0*/  PLOP3.LUT P1, PT, PT, PT, UP0, 0x80, 0x0 ;  /* 0x000000000000781c */ /* 0x000fda0003f2f008 */
[----:B------:R-:W-:Y:S05]  /*38f0*/  @!P1 BRA `(.L_x_17) ;  /* 0x0000002800b09947 */ /* 0x000fea0003800000 */
[----:B------:R-:W-:Y:S01]  /*3900*/  IMAD.MOV.U32 R3, RZ, RZ, RZ ;  /* 0x000000ffff037224 */ /* 0x000fe200078e00ff */
[----:B------:R-:W-:Y:S02]  /*3910*/  ULOP3.LUT UR23, UR6, 0x1, URZ, 0xfc, !UPT ;  /* 0x0000000106177892 */ /* 0x000fe4000f8efc3f */
[----:B------:R-:W-:Y:S01]  /*3920*/  UISETP.NE.U32.AND UP0, UPT, UR4, URZ, UPT ;  /* 0x0000003f0400728c */ /* 0x000fe2000bf05070 */
[----:B------:R-:W-:Y:S01]  /*3930*/  UMOV UR8, UR7 ;  /* 0x0000000700087c82 */ /* 0x000fe20008000000 */
[----:B------:R-:W-:-:S09]  /*3940*/  UMOV UR5, URZ ;  /* 0x0000003f00057c82 */ /* 0x000fd20008000000 */
.L_x_22:
[----:B------:R-:W-:-:S06]  /*3950*/  UISETP.NE.AND UP1, UPT, UR23, 0x3, UPT ;  /* 0x000000031700788c */ /* 0x000fcc000bf25270 */
[----:B------:R-:W-:-:S13]  /*3960*/  PLOP3.LUT P2, PT, PT, PT, UP1, 0x80, 0x0 ;  /* 0x000000000000781c */ /* 0x000fda0003f4f018 */
[----:B------:R-:W-:Y:S05]  /*3970*/  @!P2 BRA `(.L_x_18) ;  /* 0x000000000004a947 */ /* 0x000fea0003800000 */
[----:B------:R-:W-:Y:S01]  /*3980*/  BPT.TRAP 0x1 ;  /* 0x000000040000795c */ /* 0x000fe20000300000 */
.L_x_18:
[----:B------:R-:W1:Y:S01]  /*3990*/  S2UR UR10, SR_CgaCtaId ;  /* 0x00000000000a79c3 */ /* 0x000e620000008800 */
[----:B------:R-:W-:Y:S01]  /*39a0*/  UMOV UR9, 0x400 ;  /* 0x0000040000097882 */ /* 0x000fe20000000000 */
[----:B------:R-:W-:Y:S01]  /*39b0*/  SHF.L.U32 R2, R3, 0x1f, RZ ;  /* 0x0000001f03027819 */ /* 0x000fe200000006ff */
[----:B-1----:R-:W-:-:S04]  /*39c0*/  ULEA UR9, UR10, UR9, 0x18 ;  /* 0x000000090a097291 */ /* 0x002fc8000f8ec03f */
[----:B------:R-:W-:-:S12]  /*39d0*/  ULEA UR10, UR4, UR9, 0x3 ;  /* 0x00000009040a7291 */ /* 0x000fd8000f8e183f */
.L_x_19:
[----:B-1----:R-:W-:-:S04]  /*39e0*/  MOV R0, UR10 ;  /* 0x0000000a00007c02 */ /* 0x002fc80008000f00 */
[----:B------:R1:W2:Y:S03]  /*39f0*/  SYNCS.PHASECHK.TRANS64.TRYWAIT P1, [R0+URZ+0x30000], R2 ;  /* 0x03000002000075a7 */ /* 0x0002a6000802017f */
[----:B--2---:R-:W-:Y:S05]  /*3a00*/  @!P1 NANOSLEEP.SYNCS 0x989680 ;  /* 0x009896800000995d */ /* 0x004fea0003900000 */
[----:B------:R-:W2:Y:S02]  /*3a10*/  @!P1 SYNCS.PHASECHK.TRANS64 P1, [R0+URZ+0x30000], R2 ;  /* 0x03000002000095a7 */ /* 0x000ea4000802007f */
[----:B--2---:R-:W-:Y:S05]  /*3a20*/  @!P1 BRA `(.L_x_19) ;  /* 0xfffffffc00ec9947 */ /* 0x004fea000383ffff */
        /* <DEDUP_REMOVED lines=32> */
[----:B--2---:R-:W2:Y:S04]  /*3c30*/  LDL.LU.64 R24, [R1] ;  /* 0x0000000001187983 */ /* 0x004ea80000300a00 */
        /* <DEDUP_REMOVED lines=31> */
[----:B------:R-:W-:-:S02]  /*3e30*/  UIADD3 UR12, UR9, 0x20000, URZ ;  /* 0x00020000090c7890 */ /* 0x000fc4000fffe03f */
[----:B------:R-:W-:Y:S01]  /*3e40*/  USHF.R.U32.HI UR10, URZ, 0x4, UR9 ;  /* 0x000000043f0a7899 */ /* 0x000fe20008011609 */
[----:B-----5:R-:W-:Y:S01]  /*3e50*/  STL [R1+0x178], R5 ;  /* 0x0001780501007387 */ /* 0x020fe20000100800 */
[----:B------:R-:W-:Y:S02]  /*3e60*/  USHF.R.U32.HI UR12, URZ, 0x4, UR12 ;  /* 0x000000043f0c7899 */ /* 0x000fe4000801160c */
[----:B------:R-:W-:Y:S01]  /*3e70*/  ULOP3.LUT UR10, UR10, 0x3fff, URZ, 0xc0, !UPT ;  /* 0x00003fff0a0a7892 */ /* 0x000fe2000f8ec03f */
[----:B------:R3:W-:Y:S01]  /*3e80*/  STL [R1+0x174], R4 ;  /* 0x0001740401007387 */ /* 0x0007e20000100800 */
[----:B------:R-:W-:Y:S02]  /*3e90*/  ULOP3.LUT UR12, UR12, 0x3fff, URZ, 0xc0, !UPT ;  /* 0x00003fff0c0c7892 */ /* 0x000fe4000f8ec03f */
[----:B------:R-:W-:Y:S01]  /*3ea0*/  ULOP3.LUT UR10, UR10, 0x10000, URZ, 0xfc, !UPT ;  /* 0x000100000a0a7892 */ /* 0x000fe2000f8efc3f */
[----:B------:R4:W-:Y:S01]  /*3eb0*/  STL [R1+0x170], R3 ;  /* 0x0001700301007387 */ /* 0x0009e20000100800 */
[----:B------:R-:W-:-:S02]  /*3ec0*/  ULOP3.LUT UR12, UR12, 0x10000, URZ, 0xfc, !UPT ;  /* 0x000100000c0c7892 */ /* 0x000fc4000f8efc3f */
[----:B------:R-:W-:Y:S02]  /*3ed0*/  ULEA UR10, UR4, UR10, 0xb ;  /* 0x0000000a040a7291 */ /* 0x000fe4000f8e583f */
[----:B------:R-:W-:Y:S01]  /*3ee0*/  ULEA UR12, UR4, UR12, 0xa ;  /* 0x0000000c040c7291 */ /* 0x000fe2000f8e503f */
[----:B------:R-:W-:Y:S01]  /*3ef0*/  UMOV UR17, 0x40000040 ;  /* 0x4000004000117882 */ /* 0x000fe20000000000 */
[----:B------:R-:W-:-:S03]  /*3f00*/  UMOV UR19, 0x40000040 ;  /* 0x4000004000137882 */ /* 0x000fc60000000000 */
[----:B------:R-:W-:Y:S02]  /*3f10*/  UMOV UR16, UR10 ;  /* 0x0000000a00107c82 */ /* 0x000fe40008000000 */
[----:B------:R-:W-:Y:S01]  /*3f20*/  UMOV UR18, UR12 ;  /* 0x0000000c00127c82 */ /* 0x000fe20008000000 */
[----:B--2---:R-:W-:-:S06]  /*3f30*/  WARPGROUP.ARRIVE ;  /* 0x00000000000079c5 */ /* 0x004fcc0000000000 */
[----:B------:R-:W-:Y:S01]  /*3f40*/  HGMMA.64x128x16.F32.BF16 R24, gdesc[UR16], R24, UP0, gsb0 ;  /* 0x01e00000101879f0 */ /* 0x000fe2000b801818 */
[----:B------:R-:W-:Y:S01]  /*3f50*/  UIADD3 UR16, UR10, 0x200, URZ ;  /* 0x000002000a107890 */ /* 0x000fe2000fffe03f */
[----:B------:R-:W-:Y:S01]  /*3f60*/  UMOV UR17, 0x40000040 ;  /* 0x4000004000117882 */ /* 0x000fe20000000000 */
[----:B------:R-:W-:Y:S02]  /*3f70*/  WARPGROUP.DEPBAR.LE gsb0, 0x0 ;  /* 0x00008000000079c5 */ /* 0x000fe40000010000 */
[----:B------:R-:W-:Y:S01]  /*3f80*/  STL.64 [R1], R24 ;  /* 0x0000001801007387 */ /* 0x000fe20000100a00 */
[----:B-1----:R-:W-:Y:S01]  /*3f90*/  IMAD.MOV.U32 R2, RZ, RZ, R86 ;  /* 0x000000ffff027224 */ /* 0x002fe200078e0056 */
[----:B------:R-:W-:Y:S01]  /*3fa0*/  MOV R0, R87 ;  /* 0x0000005700007202 */ /* 0x000fe20000000f00 */
[----:B---3--:R-:W-:Y:S01]  /*3fb0*/  IMAD.MOV.U32 R4, RZ, RZ, R84 ;  /* 0x000000ffff047224 */ /* 0x008fe200078e0054 */
[----:B------:R1:W-:Y:S01]  /*3fc0*/  STL.64 [R1+0x8], R26 ;  /* 0x0000081a01007387 */ /* 0x0003e20000100a00 */
[----:B----4-:R-:W-:Y:S01]  /*3fd0*/  IMAD.MOV.U32 R3, RZ, RZ, R85 ;  /* 0x000000ffff037224 */ /* 0x010fe200078e0055 */
        /* <DEDUP_REMOVED lines=20> */
[----:B------:R-:W-:Y:S01]  /*4120*/  WARPGROUP.ARRIVE ;  /* 0x00000000000079c5 */ /* 0x000fe20000000000 */
        /* <DEDUP_REMOVED lines=11> */
[----:B------:R-:W-:Y:S01]  /*41e0*/  HGMMA.64x128x16.F32.BF16 R152, gdesc[UR16], R152, UP0, gsb0 ;  /* 0x01e00000109879f0 */ /* 0x000fe2000b801898 */
        /* <DEDUP_REMOVED lines=48> */
[----:B------:R-:W2:Y:S04]  /*44f0*/  LDL.LU.64 R40, [R1+0x330] ;  /* 0x0003300001287983 */ /* 0x000ea80000300a00 */
        /* <DEDUP_REMOVED lines=8> */
[----:B------:R-:W-:-:S03]  /*4580*/  WARPGROUP.DEPBAR.LE gsb0, 0x0 ;  /* 0x00008000000079c5 */ /* 0x000fc60000010000 */
        /* <DEDUP_REMOVED lines=14> */
[----:B-1----:R-:W3:Y:S04]  /*4670*/  LDL.LU R188, [R1] ;  /* 0x0000000001bc7983 */ /* 0x002ee80000300800 */
[----:B------:R-:W3:Y:S04]  /*4680*/  LDL.LU R189, [R1+0x4] ;  /* 0x0000040001bd7983 */ /* 0x000ee80000300800 */
[----:B------:R-:W3:Y:S04]  /*4690*/  LDL.LU R190, [R1+0x8] ;  /* 0x0000080001be7983 */ /* 0x000ee80000300800 */
[----:B------:R-:W3:Y:S01]  /*46a0*/  LDL.LU R191, [R1+0xc] ;  /* 0x00000c0001bf7983 */ /* 0x000ee20000300800 */
[----:B------:R-:W-:Y:S01]  /*46b0*/  UIADD3 UR16, UR10, 0x400, URZ ;  /* 0x000004000a107890 */ /* 0x000fe2000fffe03f */
[----:B------:R-:W-:Y:S01]  /*46c0*/  WARPGROUP.ARRIVE ;  /* 0x00000000000079c5 */ /* 0x000fe20000000000 */
[----:B------:R-:W-:-:S07]  /*46d0*/  UMOV UR17, 0x40000040 ;  /* 0x4000004000117882 */ /* 0x000fce0000000000 */
[----:B------:R-:W-:Y:S01]  /*46e0*/  HGMMA.64x128x16.F32.BF16 R88, gdesc[UR16], R88, UP0, gsb0 ;  /* 0x01e00000105879f0 */ /* 0x000fe2000b801858 */
        /* <DEDUP_REMOVED lines=15> */
[----:B------:R-:W-:Y:S02]  /*47e0*/  IMAD.MOV.U32 R202, RZ, RZ, R242 ;  /* 0x000000ffffca7224 */ /* 0x000fe400078e00f2 */
[----:B------:R-:W-:Y:S01]  /*47f0*/  IMAD.MOV.U32 R204, RZ, RZ, R240 ;  /* 0x000000ffffcc7224 */ /* 0x000fe200078e00f0 */
[----:B------:R-:W-:Y:S01]  /*4800*/  MOV R240, R12 ;  /* 0x0000000c00f07202 */ /* 0x000fe20000000f00 */
[----:B------:R-:W-:Y:S01]  /*4810*/  IMAD.MOV.U32 R205, RZ, RZ, R239 ;  /* 0x000000ffffcd7224 */ /* 0x000fe200078e00ef */
[----:B------:R-:W-:Y:S02]  /*4820*/  WARPGROUP.DEPBAR.LE gsb0, 0x0 ;  /* 0x00008000000079c5 */ /* 0x000fe40000010000 */
[----:B--2---:R-:W-:-:S06]  /*4830*/  WARPGROUP.ARRIVE ;  /* 0x00000000000079c5 */ /* 0x004fcc0000000000 */
[----:B------:R-:W-:Y:S01]  /*4840*/  HGMMA.64x128x16.F32.BF16 R24, gdesc[UR16], R24, UP0, gsb0 ;  /* 0x01e00000101879f0 */ /* 0x000fe2000b801818 */
[----:B------:R-:W-:Y:S02]  /*4850*/  IMAD.MOV.U32 R206, RZ, RZ, R238 ;  /* 0x000000ffffce7224 */ /* 0x000fe400078e00ee */
        /* <DEDUP_REMOVED lines=29> */
[----:B------:R-:W-:Y:S02]  /*4a30*/  UIADD3 UR16, UR10, 0x2, URZ ;  /* 0x000000020a107890 */ /* 0x000fe4000fffe03f */
[----:B------:R-:W-:Y:S01]  /*4a40*/  UIADD3 UR18, UR12, 0x2, URZ ;  /* 0x000000020c127890 */ /* 0x000fe2000fffe03f */
[----:B------:R-:W-:Y:S01]  /*4a50*/  UMOV UR17, 0x40000040 ;  /* 0x4000004000117882 */ /* 0x000fe20000000000 */
[----:B------:R-:W-:Y:S01]  /*4a60*/  UMOV UR19, 0x40000040 ;  /* 0x4000004000137882 */ /* 0x000fe20000000000 */
[----:B------:R-:W-:-:S02]  /*4a70*/  WARPGROUP.DEPBAR.LE gsb0, 0x0 ;  /* 0x00008000000079c5 */ /* 0x000fc40000010000 */
[----:B---3--:R-:W-:-:S06]  /*4a80*/  WARPGROUP.ARRIVE ;  /* 0x00000000000079c5 */ /* 0x008fcc0000000000 */
        /* <DEDUP_REMOVED lines=135> */
[----:B------:R-:W-:Y:S02]  /*5300*/  IMAD.MOV.U32 R2, RZ, RZ, R214 ;  /* 0x000000ffff027224 */ /* 0x000fe400078e00d6 */
[----:B------:R-:W-:Y:S01]  /*5310*/  IMAD.MOV.U32 R0, RZ, RZ, R215 ;  /* 0x000000ffff007224 */ /* 0x000fe200078e00d7 */
[----:B------:R1:W-:Y:S01]  /*5320*/  STL.64 [R1+0x8], R154 ;  /* 0x0000089a01007387 */ /* 0x0003e20000100a00 */
[----:B------:R-:W-:Y:S01]  /*5330*/  IMAD.MOV.U32 R7, RZ, RZ, R212 ;  /* 0x000000ffff077224 */ /* 0x000fe200078e00d4 */
[----:B------:R-:W-:Y:S01]  /*5340*/  MOV R9, R210 ;  /* 0x000000d200097202 */ /* 0x000fe20000000f00 */
[----:B------:R-:W-:Y:S01]  /*5350*/  IMAD.MOV.U32 R6, RZ, RZ, R213 ;  /* 0x000000ffff067224 */ /* 0x000fe200078e00d5 */
[----:B------:R-:W2:Y:S01]  /*5360*/  LDL.LU.64 R214, [R1+0x278] ;  /* 0x0002780001d67983 */ /* 0x000ea20000300a00 */
[----:B------:R-:W-:-:S02]  /*5370*/  IMAD.MOV.U32 R8, RZ, RZ, R211 ;  /* 0x000000ffff087224 */ /* 0x000fc400078e00d3 */
[----:B------:R-:W-:Y:S01]  /*5380*/  IMAD.MOV.U32 R11, RZ, RZ, R208 ;  /* 0x000000ffff0b7224 */ /* 0x000fe200078e00d0 */
[----:B------:R-:W2:Y:S01]  /*5390*/  LDL.LU.64 R212, [R1+0x270] ;  /* 0x0002700001d47983 */ /* 0x000ea20000300a00 */
[----:B------:R-:W-:Y:S01]  /*53a0*/  IMAD.MOV.U32 R10, RZ, RZ, R209 ;  /* 0x000000ffff0a7224 */ /* 0x000fe200078e00d1 */
[----:B------:R-:W-:Y:S01]  /*53b0*/  MOV R15, R204 ;  /* 0x000000cc000f7202 */ /* 0x000fe20000000f00 */
        /* <DEDUP_REMOVED lines=12> */
[----:B------:R-:W-:-:S03]  /*5480*/  IMAD.MOV.U32 R20, RZ, RZ, R199 ;  /* 0x000000ffff147224 */ /* 0x000fc600078e00c7 */
[----:B------:R-:W2:Y:S01]  /*5490*/  LDL.LU.64 R202, [R1+0x248] ;  /* 0x0002480001ca7983 */ /* 0x000ea20000300a00 */
[----:B------:R-:W-:Y:S02]  /*54a0*/  IMAD.MOV.U32 R23, RZ, RZ, R196 ;  /* 0x000000ffff177224 */ /* 0x000fe400078e00c4 */
        /* <DEDUP_REMOVED lines=106> */
[----:B------:R-:W-:Y:S01]  /*5b50*/  UIADD3 UR14, UR10, 0x6, URZ ;  /* 0x000000060a0e7890 */ /* 0x000fe2000fffe03f */
[----:B------:R-:W-:Y:S01]  /*5b60*/  IMAD.MOV.U32 R203, RZ, RZ, R244 ;  /* 0x000000ffffcb7224 */ /* 0x000fe200078e00f4 */
[----:B------:R-:W-:Y:S01]  /*5b70*/  MOV R244, R11 ;  /* 0x0000000b00f47202 */ /* 0x000fe20000000f00 */
[----:B------:R-:W-:Y:S01]  /*5b80*/  IMAD.MOV.U32 R205, RZ, RZ, R242 ;  /* 0x000000ffffcd7224 */ /* 0x000fe200078e00f2 */
[----:B------:R-:W-:Y:S01]  /*5b90*/  UMOV UR13, 0x40000040 ;  /* 0x40000040000d7882 */ /* 0x000fe20000000000 */
[----:B------:R-:W-:Y:S01]  /*5ba0*/  IMAD.MOV.U32 R206, RZ, RZ, R241 ;  /* 0x000000ffffce7224 */ /* 0x000fe200078e00f1 */
[----:B------:R-:W-:Y:S01]  /*5bb0*/  UMOV UR15, 0x40000040 ;  /* 0x40000040000f7882 */ /* 0x000fe20000000000 */
[----:B------:R-:W-:Y:S01]  /*5bc0*/  IMAD.MOV.U32 R207, RZ, RZ, R240 ;  /* 0x000000ffffcf7224 */ /* 0x000fe200078e00f0 */
[----:B------:R1:W5:Y:S01]  /*5bd0*/  LDL.LU R5, [R1+0x178] ;  /* 0x0001780001057983 */ /* 0x0003620000300800 */
[----:B------:R-:W-:Y:S01]  /*5be0*/  IMAD.MOV.U32 R208, RZ, RZ, R239 ;  /* 0x000000ffffd07224 */ /* 0x000fe200078e00ef */
[----:B------:R-:W-:-:S02]  /*5bf0*/  WARPGROUP.DEPBAR.LE gsb0, 0x0 ;  /* 0x00008000000079c5 */ /* 0x000fc40000010000 */
[----:B------:R-:W-:-:S06]  /*5c00*/  WARPGROUP.ARRIVE ;  /* 0x00000000000079c5 */ /* 0x000fcc0000000000 */
[----:B------:R-:W-:Y:S01]  /*5c10*/  HGMMA.64x128x16.F32.BF16 R24, gdesc[UR16], R24, gsb0 ;  /* 0x01e00000101879f0 */ /* 0x000fe20008001818 */
        /* <DEDUP_REMOVED lines=22> */
[----:B------:R-:W-:Y:S01]  /*5d80*/  IMAD.MOV.U32 R251, RZ, RZ, R0 ;  /* 0x000000fffffb7224 */ /* 0x000fe200078e0000 */
[----:B------:R-:W-:Y:S01]  /*5d90*/  UIADD3 UR16, UR12, 0x6, URZ ;  /* 0x000000060c107890 */ /* 0x000fe2000fffe03f */
[----:B------:R-:W-:Y:S01]  /*5da0*/  IMAD.MOV.U32 R233, RZ, RZ, R22 ;  /* 0x000000ffffe97224 */ /* 0x000fe200078e0016 */
[----:B------:R1:W5:Y:S01]  /*5db0*/  LDL.LU R4, [R1+0x174] ;  /* 0x0001740001047983 */ /* 0x0003620000300800 */
[----:B------:R-:W-:Y:S02]  /*5dc0*/  IMAD.MOV.U32 R234, RZ, RZ, R21 ;  /* 0x000000ffffea7224 */ /* 0x000fe400078e0015 */
[----:B------:R-:W-:Y:S02]  /*5dd0*/  IMAD.MOV.U32 R235, RZ, RZ, R20 ;  /* 0x000000ffffeb7224 */ /* 0x000fe400078e0014 */
[----:B------:R-:W-:Y:S01]  /*5de0*/  IMAD.MOV.U32 R236, RZ, RZ, R19 ;  /* 0x000000ffffec7224 */ /* 0x000fe200078e0013 */
[----:B------:R-:W-:Y:S01]  /*5df0*/  UMOV UR12, UR14 ;  /* 0x0000000e000c7c82 */ /* 0x000fe20008000000 */
[----:B------:R-:W-:Y:S01]  /*5e00*/  UMOV UR14, UR16 ;  /* 0x00000010000e7c82 */ /* 0x000fe20008000000 */
[----:B------:R1:W5:Y:S01]  /*5e10*/  LDL.LU R3, [R1+0x170] ;  /* 0x0001700001037983 */ /* 0x0003620000300800 */
[----:B------:R-:W-:-:S02]  /*5e20*/  WARPGROUP.DEPBAR.LE gsb0, 0x0 ;  /* 0x00008000000079c5 */ /* 0x000fc40000010000 */
        /* <DEDUP_REMOVED lines=59> */
[----:B------:R-:W-:Y:S01]  /*61e0*/  UMOV UR13, 0x40000040 ;  /* 0x40000040000d7882 */ /* 0x000fe20000000000 */
[----:B------:R-:W-:Y:S02]  /*61f0*/  WARPGROUP.DEPBAR.LE gsb0, 0x0 ;  /* 0x00008000000079c5 */ /* 0x000fe40000010000 */
[----:B------:R-:W-:-:S07]  /*6200*/  WARPGROUP.ARRIVE ;  /* 0x00000000000079c5 */ /* 0x000fce0000000000 */
[----:B------:R-:W-:Y:S03]  /*6210*/  HGMMA.64x128x16.F32.BF16 R24, gdesc[UR12], R24, gsb0 ;  /* 0x01e000000c1879f0 */ /* 0x000fe60008001818 */
[----:B------:R-:W-:Y:S02]  /*6220*/  WARPGROUP.DEPBAR.LE gsb0, 0x0 ;  /* 0x00008000000079c5 */ /* 0x000fe40000010000 */
[----:B-1----:R-:W-:Y:S05]  /*6230*/  @!P2 BRA `(.L_x_20) ;  /* 0x000000000004a947 */ /* 0x002fea0003800000 */
[----:B------:R-:W-:Y:S01]  /*6240*/  BPT.TRAP 0x1 ;  /* 0x000000040000795c */ /* 0x000fe20000300000 */
.L_x_20:
[----:B-----5:R-:W-:Y:S01]  /*6250*/  ISETP.NE.AND P1, PT, R4, RZ, PT ;  /* 0x000000ff0400720c */ /* 0x020fe20003f25270 */
[----:B------:R-:W-:Y:S01]  /*6260*/  IMAD.U32 R0, RZ, RZ, UR5 ;  /* 0x00000005ff007e24 */ /* 0x000fe2000f8e00ff */
[----:B------:R-:W-:-:S11]  /*6270*/  UISETP.GT.U32.AND UP0, UPT, UR6, 0x1, UPT ;  /* 0x000000010600788c */ /* 0x000fd6000bf04070 */
[----:B------:R-:W-:-:S05]  /*6280*/  @P1 LEA R0, R0, UR9, 0x3 ;  /* 0x0000000900001c11 */ /* 0x000fca000f8e18ff */
[----:B------:R-:W-:-:S05]  /*6290*/  @P1 VIADD R0, R0, 0x30020 ;  /* 0x0003002000001836 */ /* 0x000fca0000000000 */
[----:B------:R-:W-:-:S04]  /*62a0*/  @P1 PRMT R0, R5, 0x654, R0 ;  /* 0x0000065405001816 */ /* 0x000fc80000000000 */
[----:B------:R1:W-:Y:S01]  /*62b0*/  @P1 SYNCS.ARRIVE.TRANS64.RED.A1T0 RZ, [R0+URZ], RZ ;  /* 0x000000ff00ff19a7 */ /* 0x0003e2000810043f */
[----:B------:R-:W-:-:S13]  /*62c0*/  PLOP3.LUT P1, PT, PT, PT, UP0, 0x80, 0x0 ;  /* 0x000000000000781c */ /* 0x000fda0003f2f008 */
[----:B-1----:R-:W-:Y:S05]  /*62d0*/  @P1 BRA `(.L_x_21) ;  /* 0x0000000000041947 */ /* 0x002fea0003800000 */
[----:B------:R-:W-:Y:S01]  /*62e0*/  BPT.TRAP 0x1 ;  /* 0x000000040000795c */ /* 0x000fe20000300000 */
.L_x_21:
[----:B------:R-:W-:Y:S02]  /*62f0*/  UISETP.GT.AND UP2, UPT, UR8, 0x1, UPT ;  /* 0x000000010800788c */ /* 0x000fe4000bf44270 */
[----:B------:R-:W-:Y:S02]  /*6300*/  UIADD3 UR4, UR4, 0x1, URZ ;  /* 0x0000000104047890 */ /* 0x000fe4000fffe03f */
[----:B------:R-:W-:Y:S02]  /*6310*/  UIADD3 UR5, UR5, 0x1, URZ ;  /* 0x0000000105057890 */ /* 0x000fe4000fffe03f */
[----:B------:R-:W-:Y:S01]  /*6320*/  PLOP3.LUT P1, PT, PT, PT, UP2, 0x80, 0x0 ;  /* 0x000000000000781c */ /* 0x000fe20003f2f028 */
[----:B------:R-:W-:Y:S02]  /*6330*/  UISETP.NE.AND UP0, UPT, UR4, 0x4, UPT ;  /* 0x000000040400788c */ /* 0x000fe4000bf05270 */
[----:B------:R-:W-:Y:S02]  /*6340*/  UISETP.NE.AND UP1, UPT, UR5, 0x4, UPT ;  /* 0x000000040500788c */ /* 0x000fe4000bf25270 */
[----:B------:R-:W-:-:S02]  /*6350*/  USEL UR9, URZ, 0x1, UP0 ;  /* 0x000000013f097887 */ /* 0x000fc40008000000 */
[----:B------:R-:W-:Y:S02]  /*6360*/  USEL UR4, UR4, URZ, UP0 ;  /* 0x0000003f04047287 */ /* 0x000fe40008000000 */
[----:B------:R-:W-:Y:S02]  /*6370*/  UIADD3 UR8, UR8, -0x1, URZ ;  /* 0xffffffff08087890 */ /* 0x000fe4000fffe03f */
[----:B------:R-:W-:Y:S01]  /*6380*/  USEL UR5, UR5, URZ, UP1 ;  /* 0x0000003f05057287 */ /* 0x000fe20008800000 */
[----:B------:R-:W-:Y:S01]  /*6390*/  LOP3.LUT R3, R3, UR9, RZ, 0x3c, !PT ;  /* 0x0000000903037c12 */ /* 0x000fe2000f8e3cff */
[----:B------:R-:W-:Y:S01]  /*63a0*/  UPLOP3.LUT UP0, UPT, UPT, UPT, UPT, 0x80, 0x0 ;  /* 0x000000000000789c */ /* 0x000fe20003f0f070 */
[----:B------:R-:W-:Y:S10]  /*63b0*/  @P1 BRA `(.L_x_22) ;  /* 0xffffffd400641947 */ /* 0x000ff4000383ffff */
.L_x_17:
[----:B------:R-:W-:Y:S05]  /*63c0*/  @!P0 BRA `(.L_x_23) ;  /* 0x00000000004c8947 */ /* 0x000fea0003800000 */
[----:B------:R-:W-:-:S04]  /*63d0*/  ULOP3.LUT UR4, UR6, 0x1, URZ, 0xfc, !UPT ;  /* 0x0000000106047892 */ /* 0x000fc8000f8efc3f */
[----:B------:R-:W-:-:S06]  /*63e0*/  UISETP.NE.AND UP0, UPT, UR4, 0x3, UPT ;  /* 0x000000030400788c */ /* 0x000fcc000bf05270 */
[----:B------:R-:W-:-:S13]  /*63f0*/  PLOP3.LUT P0, PT, PT, PT, UP0, 0x80, 0x0 ;  /* 0x000000000000781c */ /* 0x000fda0003f0f008 */
[----:B------:R-:W-:Y:S05]  /*6400*/  @!P0 BRA `(.L_x_24) ;  /* 0x0000000000048947 */ /* 0x000fea0003800000 */
[----:B------:R-:W-:Y:S01]  /*6410*/  BPT.TRAP 0x1 ;  /* 0x000000040000795c */ /* 0x000fe20000300000 */
.L_x_24:
[----:B-----5:R-:W-:Y:S01]  /*6420*/  ISETP.NE.AND P0, PT, R4, RZ, PT ;  /* 0x000000ff0400720c */ /* 0x020fe20003f05270 */
[----:B------:R-:W-:-:S12]  /*6430*/  UISETP.GT.U32.AND UP0, UPT, UR6, 0x1, UPT ;  /* 0x000000010600788c */ /* 0x000fd8000bf04070 */
[----:B------:R-:W1:Y:S01]  /*6440*/  @P0 S2R R2, SR_CgaCtaId ;  /* 0x0000000000020919 */ /* 0x000e620000008800 */
[----:B------:R-:W-:-:S04]  /*6450*/  @P0 MOV R0, 0x400 ;  /* 0x0000040000000802 */ /* 0x000fc80000000f00 */
[----:B-1----:R-:W-:Y:S01]  /*6460*/  @P0 LEA R2, R2, R0, 0x18 ;  /* 0x0000000002020211 */ /* 0x002fe200078ec0ff */
[----:B------:R-:W-:-:S04]  /*6470*/  IMAD.U32 R0, RZ, RZ, UR7 ;  /* 0x00000007ff007e24 */ /* 0x000fc8000f8e00ff */
[----:B------:R-:W-:-:S05]  /*6480*/  @P0 IMAD.SHL.U32 R0, R0, 0x8, RZ ;  /* 0x0000000800000824 */ /* 0x000fca00078e00ff */
[----:B------:R-:W-:-:S04]  /*6490*/  @P0 LOP3.LUT R0, R0, 0x18, RZ, 0xc0, !PT ;  /* 0x0000001800000812 */ /* 0x000fc800078ec0ff */
[----:B------:R-:W-:-:S04]  /*64a0*/  @P0 IADD3 R0, R2, 0x30020, R0 ;  /* 0x0003002002000810 */ /* 0x000fc80007ffe000 */
[----:B------:R-:W-:-:S04]  /*64b0*/  @P0 PRMT R5, R5, 0x654, R0 ;  /* 0x0000065405050816 */ /* 0x000fc80000000000 */
[----:B------:R1:W-:Y:S01]  /*64c0*/  @P0 SYNCS.ARRIVE.TRANS64.RED.A1T0 RZ, [R5+URZ], RZ ;  /* 0x000000ff05ff09a7 */ /* 0x0003e2000810043f */
[----:B------:R-:W-:-:S13]  /*64d0*/  PLOP3.LUT P0, PT, PT, PT, UP0, 0x80, 0x0 ;  /* 0x000000000000781c */ /* 0x000fda0003f0f008 */
[----:B-1----:R-:W-:Y:S05]  /*64e0*/  @P0 BRA `(.L_x_23) ;  /* 0x0000000000040947 */ /* 0x002fea0003800000 */
[----:B------:R-:W-:Y:S01]  /*64f0*/  BPT.TRAP 0x1 ;  /* 0x000000040000795c */ /* 0x000fe20000300000 */
.L_x_23:
[----:B------:R-:W1:Y:S01]  /*6500*/  S2R R2, SR_TID.X ;  /* 0x0000000000027919 */ /* 0x000e620000002100 */
[----:B------:R-:W-:Y:S01]  /*6510*/  ULDC.64 UR4, c[0x0][0x280] ;  /* 0x0000a00000047ab9 */ /* 0x000fe20000000a00 */
[----:B-----5:R-:W2:Y:S01]  /*6520*/  S2R R4, SR_CTAID.Y ;  /* 0x0000000000047919 */ /* 0x020ea20000002600 */
[----:B------:R-:W3:Y:S01]  /*6530*/  S2R R5, SR_CTAID.X ;  /* 0x0000000000057919 */ /* 0x000ee20000002500 */
[----:B-1----:R-:W-:-:S04]  /*6540*/  SHF.R.S32.HI R0, RZ, 0x1f, R2 ;  /* 0x0000001fff007819 */ /* 0x002fc80000011402 */
[----:B------:R-:W-:Y:S01]  /*6550*/  LEA.HI R0, R0, R2, RZ, 0x7 ;  /* 0x0000000200007211 */ /* 0x000fe200078f38ff */
[----:B--2---:R-:W-:-:S03]  /*6560*/  IMAD.SHL.U32 R4, R4, 0x80, RZ ;  /* 0x0000008004047824 */ /* 0x004fc600078e00ff */
[----:B------:R-:W-:Y:S02]  /*6570*/  LOP3.LUT R0, R0, 0xffffff80, RZ, 0xc0, !PT ;  /* 0xffffff8000007812 */ /* 0x000fe400078ec0ff */
[----:B------:R-:W-:Y:S02]  /*6580*/  ISETP.GE.AND P0, PT, R4, UR5, PT ;  /* 0x0000000504007c0c */ /* 0x000fe4000bf06270 */
[----:B------:R-:W-:-:S04]  /*6590*/  IADD3 R0, R2, -R0, RZ ;  /* 0x8000000002007210 */ /* 0x000fc80007ffe0ff */
[----:B------:R-:W-:-:S04]  /*65a0*/  SHF.R.S32.HI R3, RZ, 0x1f, R0 ;  /* 0x0000001fff037819 */ /* 0x000fc80000011400 */
[CC--:B------:R-:W-:Y:S02]  /*65b0*/  LEA.HI R2, R3.reuse, R0.reuse, RZ, 0x2 ;  /* 0x0000000003027211 */ /* 0x0c0fe400078f10ff */
[----:B------:R-:W-:Y:S02]  /*65c0*/  LEA.HI R3, R3, R0, RZ, 0x5 ;  /* 0x0000000003037211 */ /* 0x000fe400078f28ff */
[--C-:B------:R-:W-:Y:S02]  /*65d0*/  SHF.R.S32.HI R14, RZ, 0x2, R2.reuse ;  /* 0x00000002ff0e7819 */ /* 0x100fe40000011402 */
[----:B------:R-:W-:Y:S02]  /*65e0*/  SHF.R.S32.HI R15, RZ, 0x1f, R2 ;  /* 0x0000001fff0f7819 */ /* 0x000fe40000011402 */
[----:B------:R-:W-:Y:S02]  /*65f0*/  LOP3.LUT R2, R2, 0x7ffffffc, RZ, 0xc0, !PT ;  /* 0x7ffffffc02027812 */ /* 0x000fe400078ec0ff */
[----:B------:R-:W-:-:S03]  /*6600*/  LEA.HI R15, R15, R14, RZ, 0x3 ;  /* 0x0000000e0f0f7211 */ /* 0x000fc600078f18ff */
[----:B------:R-:W-:Y:S01]  /*6610*/  IMAD.IADD R2, R0, 0x1, -R2 ;  /* 0x0000000100027824 */ /* 0x000fe200078e0a02 */
[----:B------:R-:W-:-:S03]  /*6620*/  LOP3.LUT R15, R15, 0xfffffff8, RZ, 0xc0, !PT ;  /* 0xfffffff80f0f7812 */ /* 0x000fc600078ec0ff */
[----:B------:R-:W-:Y:S02]  /*6630*/  IMAD.SHL.U32 R0, R2, 0x2, RZ ;  /* 0x0000000202007824 */ /* 0x000fe400078e00ff */
[----:B------:R-:W-:-:S03]  /*6640*/  IMAD.IADD R14, R14, 0x1, -R15 ;  /* 0x000000010e0e7824 */ /* 0x000fc600078e0a0f */
[----:B------:R-:W-:Y:S02]  /*6650*/  SHF.R.S32.HI R2, RZ, 0x1f, R0 ;  /* 0x0000001fff027819 */ /* 0x000fe40000011400 */
[----:B------:R-:W-:Y:S02]  /*6660*/  IADD3 R10, P1, R4, R0, RZ ;  /* 0x00000000040a7210 */ /* 0x000fe40007f3e0ff */
[----:B------:R-:W-:Y:S02]  /*6670*/  IADD3 R0, -R0, UR5, -R4 ;  /* 0x0000000500007c10 */ /* 0x000fe4000fffe904 */
[----:B------:R-:W-:Y:S01]  /*6680*/  LEA.HI.X.SX32 R11, R4, R2, 0x1, P1 ;  /* 0x00000002040b7211 */ /* 0x000fe200008f0eff */
[----:B---3--:R-:W-:Y:S01]  /*6690*/  IMAD.SHL.U32 R4, R5, 0x100, RZ ;  /* 0x0000010005047824 */ /* 0x008fe200078e00ff */
[----:B------:R-:W-:Y:S02]  /*66a0*/  SHF.R.S32.HI R15, RZ, 0x1f, R14 ;  /* 0x0000001fff0f7819 */ /* 0x000fe4000001140e */
[----:B------:R-:W-:-:S02]  /*66b0*/  SHF.R.S32.HI R2, RZ, 0x5, R3 ;  /* 0x00000005ff027819 */ /* 0x000fc40000011403 */
[----:B------:R-:W-:Y:S01]  /*66c0*/  ISETP.GE.OR P0, PT, R4, UR4, P0 ;  /* 0x0000000404007c0c */ /* 0x000fe20008706670 */
[----:B------:R-:W-:-:S04]  /*66d0*/  IMAD.WIDE R12, R5, 0x100, R14 ;  /* 0x00000100050c7825 */ /* 0x000fc800078e020e */
[----:B------:R-:W-:-:S04]  /*66e0*/  IMAD.WIDE R12, R2, 0x10, R12 ;  /* 0x00000010020c7825 */ /* 0x000fc800078e020c */
[----:B------:R-:W-:-:S05]  /*66f0*/  IMAD R2, R2, -0x10, -R4 ;  /* 0xfffffff002027824 */ /* 0x000fca00078e0a04 */
[----:B------:R-:W-:Y:S01]  /*6700*/  IADD3 R14, R2, UR4, -R14 ;  /* 0x00000004020e7c10 */ /* 0x000fe2000fffe80e */
[----:B------:R-:W-:Y:S06]  /*6710*/  @P0 EXIT ;  /* 0x000000000000094d */ /* 0x000fec0003800000 */
[----:B------:R-:W-:Y:S01]  /*6720*/  FSETP.NEU.AND P2, PT, RZ, UR22, PT ;  /* 0x00000016ff007c0b */ /* 0x000fe2000bf4d000 */
[----:B------:R-:W-:Y:S01]  /*6730*/  ULDC.64 UR14, c[0x0][0x658] ;  /* 0x00019600000e7ab9 */ /* 0x000fe20000000a00 */
[----:B------:R-:W-:Y:S01]  /*6740*/  ISETP.GT.AND P0, PT, R14, RZ, PT ;  /* 0x000000ff0e00720c */ /* 0x000fe20003f04270 */
[----:B------:R-:W-:Y:S01]  /*6750*/  IMAD R2, R13, UR14, RZ ;  /* 0x0000000e0d027c24 */ /* 0x000fe2000f8e02ff */
[----:B------:R-:W-:Y:S02]  /*6760*/  USHF.L.U64.HI UR5, UR14, 0x3, UR15 ;  /* 0x000000030e057899 */ /* 0x000fe4000801020f */
[----:B------:R-:W-:Y:S01]  /*6770*/  IMAD.WIDE.U32 R4, R12, UR14, R10 ;  /* 0x0000000e0c047c25 */ /* 0x000fe2000f8e000a */
[----:B------:R-:W-:Y:S01]  /*6780*/  USHF.L.U32 UR4, UR14, 0x3, URZ ;  /* 0x000000030e047899 */ /* 0x000fe2000800063f */
[----:B------:R-:W-:Y:S02]  /*6790*/  ISETP.GT.AND P1, PT, R0, RZ, P0 ;  /* 0x000000ff0000720c */ /* 0x000fe40000724270 */
[----:B------:R-:W-:-:S05]  /*67a0*/  IMAD R2, R12, UR15, R2 ;  /* 0x0000000f0c027c24 */ /* 0x000fca000f8e0202 */
[----:B------:R-:W-:Y:S01]  /*67b0*/  IADD3 R3, R5, R2, RZ ;  /* 0x0000000205037210 */ /* 0x000fe20007ffe0ff */
[----:B------:R-:W-:Y:S06]  /*67c0*/  @!P2 BRA `(.L_x_25) ;  /* 0x000000b000c0a947 */ /* 0x000fec0003800000 */
[----:B------:R-:W-:Y:S01]  /*67d0*/  ULDC.64 UR6, c[0x0][0x650] ;  /* 0x0001940000067ab9 */ /* 0x000fe20000000a00 */
[----:B------:R-:W-:Y:S01]  /*67e0*/  ULDC.64 UR16, c[0x0][0x630] ;  /* 0x00018c0000107ab9 */ /* 0x000fe20000000a00 */
[C---:B------:R-:W-:Y:S01]  /*67f0*/  LEA R2, P2, R4.reuse, UR6, 0x1 ;  /* 0x0000000604027c11 */ /* 0x040fe2000f8408ff */
[----:B------:R-:W-:Y:S01]  /*6800*/  IMAD R6, R13, UR16, RZ ;  /* 0x000000100d067c24 */ /* 0x000fe2000f8e02ff */
[----:B------:R-:W-:Y:S01]  /*6810*/  ULDC.64 UR18, c[0x0][0x628] ;  /* 0x00018a0000127ab9 */ /* 0x000fe20000000a00 */
[----:B------:R-:W2:Y:S01]  /*6820*/  LDL.LU R7, [R1] ;  /* 0x0000000001077983 */ /* 0x000ea20000300800 */
[----:B------:R-:W-:Y:S01]  /*6830*/  LEA.HI.X R3, R4, UR7, R3, 0x1, P2 ;  /* 0x0000000704037c11 */ /* 0x000fe200090f0c03 */
[C---:B------:R-:W-:Y:S02]  /*6840*/  IMAD R6, R12.reuse, UR17, R6 ;  /* 0x000000110c067c24 */ /* 0x040fe4000f8e0206 */
[----:B------:R-:W-:-:S04]  /*6850*/  IMAD.WIDE.U32 R4, R12, UR16, R10 ;  /* 0x000000100c047c25 */ /* 0x000fc8000f8e000a */
[----:B------:R-:W-:Y:S01]  /*6860*/  IMAD.IADD R5, R5, 0x1, R6 ;  /* 0x0000000105057824 */ /* 0x000fe200078e0206 */
[----:B------:R-:W-:-:S04]  /*6870*/  LEA R8, P2, R4, UR18, 0x1 ;  /* 0x0000001204087c11 */ /* 0x000fc8000f8408ff */
[----:B------:R-:W-:-:S05]  /*6880*/  LEA.HI.X R9, R4, UR19, R5, 0x1, P2 ;  /* 0x0000001304097c11 */ /* 0x000fca00090f0c05 */
[----:B------:R-:W3:Y:S01]  /*6890*/  @P1 LDG.E.LTC128B.U16 R15, desc[UR20][R8.64] ;  /* 0x00000014080f1981 */ /* 0x000ee2000c1e1520 */
[----:B------:R-:W-:Y:S01]  /*68a0*/  ISETP.GT.AND P2, PT, R0, 0x1, P0 ;  /* 0x000000010000780c */ /* 0x000fe20000744270 */
[----:B------:R-:W-:Y:S01]  /*68b0*/  BSSY B0, `(.L_x_26) ;  /* 0x0000008000007945 */ /* 0x000fe20003800000 */
[----:B---3--:R-:W-:-:S04]  /*68c0*/  IMAD.U32 R4, R15, 0x10000, RZ ;  /* 0x000100000f047824 */ /* 0x008fc800078e00ff */
[----:B------:R-:W-:-:S04]  /*68d0*/  FMUL R4, R4, UR22 ;  /* 0x0000001604047c20 */ /* 0x000fc80008400000 */
[----:B--2---:R-:W-:-:S05]  /*68e0*/  FFMA R4, R7, UR11, R4 ;  /* 0x0000000b07047c23 */ /* 0x004fca0008000004 */
[----:B------:R-:W-:-:S05]  /*68f0*/  F2FP.BF16.F32.PACK_AB R4, RZ, R4 ;  /* 0x00000004ff04723e */ /* 0x000fca00000010ff */
[----:B------:R1:W-:Y:S01]  /*6900*/  @P1 STG.E.U16 desc[UR20][R2.64], R4 ;  /* 0x0000000402001986 */ /* 0x0003e2000c101514 */
[----:B------:R-:W-:Y:S05]  /*6910*/  @!P2 BRA `(.L_x_27) ;  /* 0x000000000004a947 */ /* 0x000fea0003800000 */
[----:B------:R2:W5:Y:S02]  /*6920*/  LDG.E.LTC128B.U16 R15, desc[UR20][R8.64+0x2] ;  /* 0x00000214080f7981 */ /* 0x000564000c1e1520 */
.L_x_27:
[----:B------:R-:W-:Y:S05]  /*6930*/  BSYNC B0 ;  /* 0x0000000000007941 */ /* 0x000fea0003800000 */
.L_x_26:
[----:B------:R-:W3:Y:S01]  /*6940*/  LDL.LU R5, [R1+0x4] ;  /* 0x0000040001057983 */ /* 0x000ee20000300800 */
[----:B-1---5:R-:W-:Y:S01]  /*6950*/  IMAD.U32 R4, R15, 0x10000, RZ ;  /* 0x000100000f047824 */ /* 0x022fe200078e00ff */
[----:B------:R-:W-:Y:S02]  /*6960*/  USHF.L.U64.HI UR13, UR16, 0x3, UR17 ;  /* 0x00000003100d7899 */ /* 0x000fe40008010211 */
[----:B------:R-:W-:Y:S01]  /*6970*/  USHF.L.U32 UR12, UR16, 0x3, URZ ;  /* 0x00000003100c7899 */ /* 0x000fe2000800063f */
[----:B------:R-:W-:Y:S01]  /*6980*/  FMUL R4, R4, UR22 ;  /* 0x0000001604047c20 */ /* 0x000fe20008400000 */
[----:B------:R-:W-:Y:S01]  /*6990*/  IMAD.U32 R17, RZ, RZ, UR16 ;  /* 0x00000010ff117e24 */ /* 0x000fe2000f8e00ff */
[----:B------:R-:W4:Y:S02]  /*69a0*/  LDL.LU R18, [R1+0x8] ;  /* 0x0000080001127983 */ /* 0x000f240000300800 */
[----:B---3--:R-:W-:-:S05]  /*69b0*/  FFMA R4, R5, UR11, R4 ;  /* 0x0000000b05047c23 */ /* 0x008fca0008000004 */
[----:B------:R-:W-:-:S05]  /*69c0*/  F2FP.BF16.F32.PACK_AB R4, RZ, R4 ;  /* 0x00000004ff04723e */ /* 0x000fca00000010ff */
[----:B------:R1:W-:Y:S02]  /*69d0*/  @P2 STG.E.U16 desc[UR20][R2.64+0x2], R4 ;  /* 0x0000020402002986 */ /* 0x0003e4000c101514 */
[----:B-1----:R-:W-:-:S03]  /*69e0*/  IMAD.WIDE.U32 R4, R12, R17, UR12 ;  /* 0x0000000c0c047e25 */ /* 0x002fc6000f8e0011 */
[----:B------:R-:W-:-:S04]  /*69f0*/  IADD3 R4, P1, R10, R4, RZ ;  /* 0x000000040a047210 */ /* 0x000fc80007f3e0ff */
[----:B------:R-:W-:Y:S02]  /*6a00*/  IADD3.X R5, R11, R6, R5, P1, !PT ;  /* 0x000000060b057210 */ /* 0x000fe40000ffe405 */
[----:B------:R-:W-:Y:S02]  /*6a10*/  ISETP.GT.AND P1, PT, R14, 0x8, PT ;  /* 0x000000080e00780c */ /* 0x000fe40003f24270 */
[----:B------:R-:W-:Y:S02]  /*6a20*/  LEA R6, P3, R4, UR18, 0x1 ;  /* 0x0000001204067c11 */ /* 0x000fe4000f8608ff */
[----:B------:R-:W-:Y:S02]  /*6a30*/  ISETP.GT.AND P2, PT, R0, RZ, P1 ;  /* 0x000000ff0000720c */ /* 0x000fe40000f44270 */
[----:B------:R-:W-:-:S11]  /*6a40*/  LEA.HI.X R7, R4, UR19, R5, 0x1, P3 ;  /* 0x0000001304077c11 */ /* 0x000fd600098f0c05 */
[----:B------:R-:W3:Y:S01]  /*6a50*/  @P2 LDG.E.LTC128B.U16 R15, desc[UR20][R6.64] ;  /* 0x00000014060f2981 */ /* 0x000ee2000c1e1520 */
[----:B------:R-:W-:Y:S01]  /*6a60*/  USHF.L.U32 UR8, UR4, 0x1, URZ ;  /* 0x0000000104087899 */ /* 0x000fe2000800063f */
[----:B------:R-:W-:Y:S01]  /*6a70*/  ISETP.GT.AND P3, PT, R0, 0x1, P1 ;  /* 0x000000010000780c */ /* 0x000fe20000f64270 */
[----:B------:R-:W-:Y:S01]  /*6a80*/  USHF.L.U64.HI UR5, UR4, 0x1, UR5 ;  /* 0x0000000104057899 */ /* 0x000fe20008010205 */
[----:B------:R-:W-:Y:S03]  /*6a90*/  BSSY B0, `(.L_x_28) ;  /* 0x000000b000007945 */ /* 0x000fe60003800000 */
[----:B------:R-:W-:Y:S01]  /*6aa0*/  IADD3 R4, P4, R2, UR8, RZ ;  /* 0x0000000802047c10 */ /* 0x000fe2000ff9e0ff */
[----:B---3--:R-:W-:-:S04]  /*6ab0*/  IMAD.U32 R5, R15, 0x10000, RZ ;  /* 0x000100000f057824 */ /* 0x008fc800078e00ff */
[----:B------:R-:W-:-:S04]  /*6ac0*/  FMUL R5, R5, UR22 ;  /* 0x0000001605057c20 */ /* 0x000fc80008400000 */
[----:B----4-:R-:W-:-:S05]  /*6ad0*/  FFMA R5, R18, UR11, R5 ;  /* 0x0000000b12057c23 */ /* 0x010fca0008000005 */
[----:B------:R-:W-:-:S04]  /*6ae0*/  F2FP.BF16.F32.PACK_AB R5, RZ, R5 ;  /* 0x00000005ff05723e */ /* 0x000fc800000010ff */
[----:B------:R-:W-:Y:S02]  /*6af0*/  PRMT R16, R5, 0x7610, R16 ;  /* 0x0000761005107816 */ /* 0x000fe40000000010 */
[----:B------:R-:W-:-:S05]  /*6b00*/  IADD3.X R5, R3, UR5, RZ, P4, !PT ;  /* 0x0000000503057c10 */ /* 0x000fca000a7fe4ff */
[----:B------:R1:W-:Y:S01]  /*6b10*/  @P2 STG.E.U16 desc[UR20][R4.64], R16 ;  /* 0x0000001004002986 */ /* 0x0003e2000c101514 */
[----:B------:R-:W-:Y:S05]  /*6b20*/  @!P3 BRA `(.L_x_29) ;  /* 0x000000000004b947 */ /* 0x000fea0003800000 */
[----:B------:R3:W5:Y:S02]  /*6b30*/  LDG.E.LTC128B.U16 R15, desc[UR20][R6.64+0x2] ;  /* 0x00000214060f7981 */ /* 0x000764000c1e1520 */
.L_x_29:
[----:B------:R-:W-:Y:S05]  /*6b40*/  BSYNC B0 ;  /* 0x0000000000007941 */ /* 0x000fea0003800000 */
.L_x_28:
[----:B------:R-:W4:Y:S01]  /*6b50*/  LDL.LU R18, [R1+0xc] ;  /* 0x00000c0001127983 */ /* 0x000f220000300800 */
[----:B-1---5:R-:W-:Y:S01]  /*6b60*/  SHF.L.U32 R16, R15, 0x10, RZ ;  /* 0x000000100f107819 */ /* 0x022fe200000006ff */
[----:B------:R-:W-:Y:S01]  /*6b70*/  BSSY B0, `(.L_x_30) ;  /* 0x0000008000007945 */ /* 0x000fe20003800000 */
[----:B------:R-:W-:-:S03]  /*6b80*/  ISETP.GT.AND P2, PT, R0, 0x8, P0 ;  /* 0x000000080000780c */ /* 0x000fc60000744270 */
[----:B------:R-:W-:-:S04]  /*6b90*/  FMUL R16, R16, UR22 ;  /* 0x0000001610107c20 */ /* 0x000fc80008400000 */
[----:B----4-:R-:W-:-:S05]  /*6ba0*/  FFMA R16, R18, UR11, R16 ;  /* 0x0000000b12107c23 */ /* 0x010fca0008000010 */
[----:B------:R-:W-:-:S05]  /*6bb0*/  F2FP.BF16.F32.PACK_AB R16, RZ, R16 ;  /* 0x00000010ff10723e */ /* 0x000fca00000010ff */
[----:B------:R1:W-:Y:S01]  /*6bc0*/  @P3 STG.E.U16 desc[UR20][R4.64+0x2], R16 ;  /* 0x0000021004003986 */ /* 0x0003e2000c101514 */
[----:B------:R-:W-:Y:S05]  /*6bd0*/  @!P2 BRA `(.L_x_31) ;  /* 0x000000000004a947 */ /* 0x000fea0003800000 */
[----:B------:R4:W5:Y:S02]  /*6be0*/  LDG.E.LTC128B.U16 R15, desc[UR20][R8.64+0x10] ;  /* 0x00001014080f7981 */ /* 0x000964000c1e1520 */
.L_x_31:
[----:B------:R-:W-:Y:S05]  /*6bf0*/  BSYNC B0 ;  /* 0x0000000000007941 */ /* 0x000fea0003800000 */
.L_x_30:
[----:B------:R-:W2:Y:S01]  /*6c00*/  LDL.LU R18, [R1+0x10] ;  /* 0x0000100001127983 */ /* 0x000ea20000300800 */
[----:B-1---5:R-:W-:Y:S01]  /*6c10*/  IMAD.U32 R16, R15, 0x10000, RZ ;  /* 0x000100000f107824 */ /* 0x022fe200078e00ff */
[----:B------:R-:W-:Y:S03]  /*6c20*/  BSSY B0, `(.L_x_32) ;  /* 0x0000008000007945 */ /* 0x000fe60003800000 */
[----:B------:R-:W-:-:S04]  /*6c30*/  FMUL R16, R16, UR22 ;  /* 0x0000001610107c20 */ /* 0x000fc80008400000 */
[----:B--2---:R-:W-:-:S05]  /*6c40*/  FFMA R16, R18, UR11, R16 ;  /* 0x0000000b12107c23 */ /* 0x004fca0008000010 */
[----:B------:R-:W-:-:S05]  /*6c50*/  F2FP.BF16.F32.PACK_AB R16, RZ, R16 ;  /* 0x00000010ff10723e */ /* 0x000fca00000010ff */
[----:B------:R1:W-:Y:S01]  /*6c60*/  @P2 STG.E.U16 desc[UR20][R2.64+0x10], R16 ;  /* 0x0000101002002986 */ /* 0x0003e2000c101514 */
[----:B------:R-:W-:-:S13]  /*6c70*/  ISETP.GT.AND P2, PT, R0, 0x9, P0 ;  /* 0x000000090000780c */ /* 0x000fda0000744270 */
[----:B-1----:R-:W-:Y:S05]  /*6c80*/  @!P2 BRA `(.L_x_33) ;  /* 0x000000000004a947 */ /* 0x002fea0003800000 */
[----:B------:R1:W5:Y:S02]  /*6c90*/  LDG.E.LTC128B.U16 R15, desc[UR20][R8.64+0x12] ;  /* 0x00001214080f7981 */ /* 0x000364000c1e1520 */
.L_x_33:
[----:B------:R-:W-:Y:S05]  /*6ca0*/  BSYNC B0 ;  /* 0x0000000000007941 */ /* 0x000fea0003800000 */
.L_x_32:
[----:B------:R-:W2:Y:S01]  /*6cb0*/  LDL.LU R18, [R1+0x14] ;  /* 0x0000140001127983 */ /* 0x000ea20000300800 */
[----:B-----5:R-:W-:Y:S01]  /*6cc0*/  IMAD.U32 R16, R15, 0x10000, RZ ;  /* 0x000100000f107824 */ /* 0x020fe200078e00ff */
[----:B------:R-:W-:Y:S01]  /*6cd0*/  ISETP.GT.AND P3, PT, R0, 0x8, P1 ;  /* 0x000000080000780c */ /* 0x000fe20000f64270 */
[----:B------:R-:W-:Y:S02]  /*6ce0*/  BSSY B0, `(.L_x_34) ;  /* 0x0000007000007945 */ /* 0x000fe40003800000 */
[----:B------:R-:W-:-:S04]  /*6cf0*/  FMUL R16, R16, UR22 ;  /* 0x0000001610107c20 */ /* 0x000fc80008400000 */
[----:B--2---:R-:W-:-:S05]  /*6d00*/  FFMA R16, R18, UR11, R16 ;  /* 0x0000000b12107c23 */ /* 0x004fca0008000010 */
[----:B------:R-:W-:-:S05]  /*6d10*/  F2FP.BF16.F32.PACK_AB R16, RZ, R16 ;  /* 0x00000010ff10723e */ /* 0x000fca00000010ff */
[----:B------:R2:W-:Y:S01]  /*6d20*/  @P2 STG.E.U16 desc[UR20][R2.64+0x12], R16 ;  /* 0x0000121002002986 */ /* 0x0005e2000c101514 */
[----:B------:R-:W-:Y:S05]  /*6d30*/  @!P3 BRA `(.L_x_35) ;  /* 0x000000000004b947 */ /* 0x000fea0003800000 */
[----:B------:R0:W5:Y:S02]  /*6d40*/  LDG.E.LTC128B.U16 R15, desc[UR20][R6.64+0x10] ;  /* 0x00001014060f7981 */ /* 0x000164000c1e1520 */
.L_x_35:
[----:B------:R-:W-:Y:S05]  /*6d50*/  BSYNC B0 ;  /* 0x0000000000007941 */ /* 0x000fea0003800000 */
.L_x_34:
[----:B------:R-:W3:Y:S01]  /*6d60*/  LDL.LU R18, [R1+0x18] ;  /* 0x0000180001127983 */ /* 0x000ee20000300800 */
[----:B--2--5:R-:W-:Y:S01]  /*6d70*/  IMAD.U32 R16, R15, 0x10000, RZ ;  /* 0x000100000f107824 */ /* 0x024fe200078e00ff */
[----:B------:R-:W-:Y:S01]  /*6d80*/  ISETP.GT.AND P2, PT, R0, 0x9, P1 ;  /* 0x000000090000780c */ /* 0x000fe20000f44270 */
[----:B------:R-:W-:Y:S02]  /*6d90*/  BSSY B0, `(.L_x_36) ;  /* 0x0000007000007945 */ /* 0x000fe40003800000 */
[----:B------:R-:W-:-:S04]  /*6da0*/  FMUL R16, R16, UR22 ;  /* 0x0000001610107c20 */ /* 0x000fc80008400000 */
[----:B---3--:R-:W-:-:S05]  /*6db0*/  FFMA R16, R18, UR11, R16 ;  /* 0x0000000b12107c23 */ /* 0x008fca0008000010 */
[----:B------:R-:W-:-:S05]  /*6dc0*/  F2FP.BF16.F32.PACK_AB R16, RZ, R16 ;  /* 0x00000010ff10723e */ /* 0x000fca00000010ff */
[----:B------:R2:W-:Y:S01]  /*6dd0*/  @P3 STG.E.U16 desc[UR20][R4.64+0x10], R16 ;  /* 0x0000101004003986 */ /* 0x0005e2000c101514 */
[----:B------:R-:W-:Y:S05]  /*6de0*/  @!P2 BRA `(.L_x_37) ;  /* 0x000000000004a947 */ /* 0x000fea0003800000 */
[----:B------:R3:W5:Y:S02]  /*6df0*/  LDG.E.LTC128B.U16 R15, desc[UR20][R6.64+0x12] ;  /* 0x00001214060f7981 */ /* 0x000764000c1e1520 */
.L_x_37:
[----:B------:R-:W-:Y:S05]  /*6e00*/  BSYNC B0 ;  /* 0x0000000000007941 */ /* 0x000fea0003800000 */
.L_x_36:
[----:B------:R-:W4:Y:S01]  /*6e10*/  LDL.LU R18, [R1+0x1c] ;  /* 0x00001c0001127983 */ /* 0x000f220000300800 */
[----:B--2--5:R-:W-:Y:S01]  /*6e20*/  IMAD.U32 R16, R15, 0x10000, RZ ;  /* 0x000100000f107824 */ /* 0x024fe200078e00ff */
[----:B------:R-:W-:Y:S01]  /*6e30*/  ISETP.GT.AND P3, PT, R0, 0x10, P0 ;  /* 0x000000100000780c */ /* 0x000fe20000764270 */
[----:B------:R-:W-:Y:S02]  /*6e40*/  BSSY B0, `(.L_x_38) ;  /* 0x0000007000007945 */ /* 0x000fe40003800000 */
[----:B------:R-:W-:-:S04]  /*6e50*/  FMUL R16, R16, UR22 ;  /* 0x0000001610107c20 */ /* 0x000fc80008400000 */
[----:B----4-:R-:W-:-:S05]  /*6e60*/  FFMA R16, R18, UR11, R16 ;  /* 0x0000000b12107c23 */ /* 0x010fca0008000010 */
[----:B------:R-:W-:-:S05]  /*6e70*/  F2FP.BF16.F32.PACK_AB R16, RZ, R16 ;  /* 0x00000010ff10723e */ /* 0x000fca00000010ff */
[----:B------:R2:W-:Y:S01]  /*6e80*/  @P2 STG.E.U16 desc[UR20][R4.64+0x12], R16 ;  /* 0x0000121004002986 */ /* 0x0005e2000c101514 */
[----:B------:R-:W-:Y:S05]  /*6e90*/  @!P3 BRA `(.L_x_39) ;  /* 0x000000000004b947 */ /* 0x000fea0003800000 */
[----:B------:R4:W5:Y:S02]  /*6ea0*/  LDG.E.LTC128B.U16 R15, desc[UR20][R8.64+0x20] ;  /* 0x00002014080f7981 */ /* 0x000964000c1e1520 */
.L_x_39:
[----:B------:R-:W-:Y:S05]  /*6eb0*/  BSYNC B0 ;  /* 0x0000000000007941 */ /* 0x000fea0003800000 */
.L_x_38:
        /* <DEDUP_REMOVED lines=10> */
.L_x_41:
[----:B------:R-:W-:Y:S05]  /*6f60*/  BSYNC B0 ;  /* 0x0000000000007941 */ /* 0x000fea0003800000 */
.L_x_40:
[----:B------:R-:W4:Y:S01]  /*6f70*/  LDL.LU R18, [R1+0x24] ;  /* 0x0000240001127983 */ /* 0x000f220000300800 */
[----:B--2--5:R-:W-:Y:S01]  /*6f80*/  SHF.L.U32 R16, R15, 0x10, RZ ;  /* 0x000000100f107819 */ /* 0x024fe200000006ff */
        /* <DEDUP_REMOVED lines=8> */
.L_x_43:
[----:B------:R-:W-:Y:S05]  /*7010*/  BSYNC B0 ;  /* 0x0000000000007941 */ /* 0x000fea0003800000 */
.L_x_42:
        /* <DEDUP_REMOVED lines=10> */
.L_x_45:
[----:B------:R-:W-:Y:S05]  /*70c0*/  BSYNC B0 ;  /* 0x0000000000007941 */ /* 0x000fea0003800000 */
.L_x_44:
        /* <DEDUP_REMOVED lines=10> */
.L_x_47:
[----:B------:R-:W-:Y:S05]  /*7170*/  BSYNC B0 ;  /* 0x0000000000007941 */ /* 0x000fea0003800000 */
.L_x_46:
        /* <DEDUP_REMOVED lines=10> */
.L_x_49:
[----:B------:R-:W-:Y:S05]  /*7220*/  BSYNC B0 ;  /* 0x0000000000007941 */ /* 0x000fea0003800000 */
.L_x_48:
        /* <DEDUP_REMOVED lines=10> */
.L_x_51:
[----:B------:R-:W-:Y:S05]  /*72d0*/  BSYNC B0 ;  /* 0x0000000000007941 */ /* 0x000fea0003800000 */
.L_x_50:
        /* <DEDUP_REMOVED lines=10> */
.L_x_53:
[----:B------:R-:W-:Y:S05]  /*7380*/  BSYNC B0 ;  /* 0x0000000000007941 */ /* 0x000fea0003800000 */
.L_x_52:
        /* <DEDUP_REMOVED lines=10> */
.L_x_55:
[----:B------:R-:W-:Y:S05]  /*7430*/  BSYNC B0 ;  /* 0x0000000000007941 */ /* 0x000fea0003800000 */
.L_x_54:
        /* <DEDUP_REMOVED lines=10> */
.L_x_57:
[----:B------:R-:W-:Y:S05]  /*74e0*/  BSYNC B0 ;  /* 0x0000000000007941 */ /* 0x000fea0003800000 */
.L_x_56:
        /* <DEDUP_REMOVED lines=10> */
.L_x_59:
[----:B------:R-:W-:Y:S05]  /*7590*/  BSYNC B0 ;  /* 0x0000000000007941 */ /* 0x000fea0003800000 */
.L_x_58:
        /* <DEDUP_REMOVED lines=10> */
.L_x_61:
[----:B------:R-:W-:Y:S05]  /*7640*/  BSYNC B0 ;  /* 0x0000000000007941 */ /* 0x000fea0003800000 */
.L_x_60:
        /* <DEDUP_REMOVED lines=10> */
.L_x_63:
[----:B------:R-:W-:Y:S05]  /*76f0*/  BSYNC B0 ;  /* 0x0000000000007941 */ /* 0x000fea0003800000 */
.L_x_62:
        /* <DEDUP_REMOVED lines=10> */
.L_x_65:
[----:B------:R-:W-:Y:S05]  /*77a0*/  BSYNC B0 ;  /* 0x0000000000007941 */ /* 0x000fea0003800000 */
.L_x_64:
        /* <DEDUP_REMOVED lines=10> */
.L_x_67:
[----:B------:R-:W-:Y:S05]  /*7850*/  BSYNC B0 ;  /* 0x0000000000007941 */ /* 0x000fea0003800000 */
.L_x_66:
        /* <DEDUP_REMOVED lines=10> */
.L_x_69:
[----:B------:R-:W-:Y:S05]  /*7900*/  BSYNC B0 ;  /* 0x0000000000007941 */ /* 0x000fea0003800000 */
.L_x_68:
        /* <DEDUP_REMOVED lines=10> */
.L_x_71:
[----:B------:R-:W-:Y:S05]  /*79b0*/  BSYNC B0 ;  /* 0x0000000000007941 */ /* 0x000fea0003800000 */
.L_x_70:
        /* <DEDUP_REMOVED lines=10> */
.L_x_73:
[----:B------:R-:W-:Y:S05]  /*7a60*/  BSYNC B0 ;  /* 0x0000000000007941 */ /* 0x000fea0003800000 */
.L_x_72:
        /* <DEDUP_REMOVED lines=10> */
.L_x_75:
[----:B------:R-:W-:Y:S05]  /*7b10*/  BSYNC B0 ;  /* 0x0000000000007941 */ /* 0x000fea0003800000 */
.L_x_74:
        /* <DEDUP_REMOVED lines=10> */
.L_x_77:
[----:B------:R-:W-:Y:S05]  /*7bc0*/  BSYNC B0 ;  /* 0x0000000000007941 */ /* 0x000fea0003800000 */
.L_x_76:
        /* <DEDUP_REMOVED lines=10> */
.L_x_79:
[----:B------:R-:W-:Y:S05]  /*7c70*/  BSYNC B0 ;  /* 0x0000000000007941 */ /* 0x000fea0003800000 */
.L_x_78:
        /* <DEDUP_REMOVED lines=10> */
.L_x_81:
[----:B------:R-:W-:Y:S05]  /*7d20*/  BSYNC B0 ;  /* 0x0000000000007941 */ /* 0x000fea0003800000 */
.L_x_80:
        /* <DEDUP_REMOVED lines=10> */
.L_x_83:
[----:B------:R-:W-:Y:S05]  /*7dd0*/  BSYNC B0 ;  /* 0x0000000000007941 */ /* 0x000fea0003800000 */
.L_x_82:
        /* <DEDUP_REMOVED lines=10> */
.L_x_85:
[----:B------:R-:W-:Y:S05]  /*7e80*/  BSYNC B0 ;  /* 0x0000000000007941 */ /* 0x000fea0003800000 */
.L_x_84:
        /* <DEDUP_REMOVED lines=10> */
.L_x_87:
[----:B------:R-:W-:Y:S05]  /*7f30*/  BSYNC B0 ;  /* 0x0000000000007941 */ /* 0x000fea0003800000 */
.L_x_86:
        /* <DEDUP_REMOVED lines=10> */
.L_x_89:
[----:B------:R-:W-:Y:S05]  /*7fe0*/  BSYNC B0 ;  /* 0x0000000000007941 */ /* 0x000fea0003800000 */
.L_x_88:
        /* <DEDUP_REMOVED lines=10> */
.L_x_91:
[----:B------:R-:W-:Y:S05]  /*8090*/  BSYNC B0 ;  /* 0x0000000000007941 */ /* 0x000fea0003800000 */
.L_x_90:
        /* <DEDUP_REMOVED lines=10> */
.L_x_93:
[----:B------:R-:W-:Y:S05]  /*8140*/  BSYNC B0 ;  /* 0x0000000000007941 */ /* 0x000fea0003800000 */
.L_x_92:
        /* <DEDUP_REMOVED lines=10> */
.L_x_95:
[----:B------:R-:W-:Y:S05]  /*81f0*/  BSYNC B0 ;  /* 0x0000000000007941 */ /* 0x000fea0003800000 */
.L_x_94:
        /* <DEDUP_REMOVED lines=10> */
.L_x_97:
[----:B------:R-:W-:Y:S05]  /*82a0*/  BSYNC B0 ;  /* 0x0000000000007941 */ /* 0x000fea0003800000 */
.L_x_96:
        /* <DEDUP_REMOVED lines=10> */
.L_x_99:
[----:B------:R-:W-:Y:S05]  /*8350*/  BSYNC B0 ;  /* 0x0000000000007941 */ /* 0x000fea0003800000 */
.L_x_98:
        /* <DEDUP_REMOVED lines=10> */
.L_x_101:
[----:B------:R-:W-:Y:S05]  /*8400*/  BSYNC B0 ;  /* 0x0000000000007941 */ /* 0x000fea0003800000 */
.L_x_100:
        /* <DEDUP_REMOVED lines=10> */
.L_x_103:
[----:B------:R-:W-:Y:S05]  /*84b0*/  BSYNC B0 ;  /* 0x0000000000007941 */ /* 0x000fea0003800000 */
.L_x_102:
        /* <DEDUP_REMOVED lines=10> */
.L_x_105:
[----:B------:R-:W-:Y:S05]  /*8560*/  BSYNC B0 ;  /* 0x0000000000007941 */ /* 0x000fea0003800000 */
.L_x_104:
        /* <DEDUP_REMOVED lines=10> */
.L_x_107:
[----:B------:R-:W-:Y:S05]  /*8610*/  BSYNC B0 ;  /* 0x0000000000007941 */ /* 0x000fea0003800000 */
.L_x_106:
        /* <DEDUP_REMOVED lines=10> */
.L_x_109:
[----:B------:R-:W-:Y:S05]  /*86c0*/  BSYNC B0 ;  /* 0x0000000000007941 */ /* 0x000fea0003800000 */
.L_x_108:
        /* <DEDUP_REMOVED lines=10> */
.L_x_111:
[----:B------:R-:W-:Y:S05]  /*8770*/  BSYNC B0 ;  /* 0x0000000000007941 */ /* 0x000fea0003800000 */
.L_x_110:
        /* <DEDUP_REMOVED lines=10> */
.L_x_113:
[----:B------:R-:W-:Y:S05]  /*8820*/  BSYNC B0 ;  /* 0x0000000000007941 */ /* 0x000fea0003800000 */
.L_x_112:
        /* <DEDUP_REMOVED lines=10> */
.L_x_115:
[----:B------:R-:W-:Y:S05]  /*88d0*/  BSYNC B0 ;  /* 0x0000000000007941 */ /* 0x000fea0003800000 */
.L_x_114:
        /* <DEDUP_REMOVED lines=10> */
.L_x_117:
[----:B------:R-:W-:Y:S05]  /*8980*/  BSYNC B0 ;  /* 0x0000000000007941 */ /* 0x000fea0003800000 */
.L_x_116:
        /* <DEDUP_REMOVED lines=10> */
.L_x_119:
[----:B------:R-:W-:Y:S05]  /*8a30*/  BSYNC B0 ;  /* 0x0000000000007941 */ /* 0x000fea0003800000 */
.L_x_118:
        /* <DEDUP_REMOVED lines=10> */
.L_x_121:
[----:B------:R-:W-:Y:S05]  /*8ae0*/  BSYNC B0 ;  /* 0x0000000000007941 */ /* 0x000fea0003800000 */
.L_x_120:
        /* <DEDUP_REMOVED lines=10> */
.L_x_123:
[----:B------:R-:W-:Y:S05]  /*8b90*/  BSYNC B0 ;  /* 0x0000000000007941 */ /* 0x000fea0003800000 */
.L_x_122:
        /* <DEDUP_REMOVED lines=10> */
.L_x_125:
[----:B------:R-:W-:Y:S05]  /*8c40*/  BSYNC B0 ;  /* 0x0000000000007941 */ /* 0x000fea0003800000 */
.L_x_124:
        /* <DEDUP_REMOVED lines=10> */
.L_x_127:
[----:B------:R-:W-:Y:S05]  /*8cf0*/  BSYNC B0 ;  /* 0x0000000000007941 */ /* 0x000fea0003800000 */
.L_x_126:
        /* <DEDUP_REMOVED lines=10> */
.L_x_129:
[----:B------:R-:W-:Y:S05]  /*8da0*/  BSYNC B0 ;  /* 0x0000000000007941 */ /* 0x000fea0003800000 */
.L_x_128:
        /* <DEDUP_REMOVED lines=10> */
.L_x_131:
[----:B------:R-:W-:Y:S05]  /*8e50*/  BSYNC B0 ;  /* 0x0000000000007941 */ /* 0x000fea0003800000 */
.L_x_130:
        /* <DEDUP_REMOVED lines=10> */
.L_x_133:
[----:B------:R-:W-:Y:S05]  /*8f00*/  BSYNC B0 ;  /* 0x0000000000007941 */ /* 0x000fea0003800000 */
.L_x_132:
        /* <DEDUP_REMOVED lines=10> */
.L_x_135:
[----:B------:R-:W-:Y:S05]  /*8fb0*/  BSYNC B0 ;  /* 0x0000000000007941 */ /* 0x000fea0003800000 */
.L_x_134:
        /* <DEDUP_REMOVED lines=10> */
.L_x_137:
[----:B------:R-:W-:Y:S05]  /*9060*/  BSYNC B0 ;  /* 0x0000000000007941 */ /* 0x000fea0003800000 */
.L_x_136:
        /* <DEDUP_REMOVED lines=10> */
.L_x_139:
[----:B------:R-:W-:Y:S05]  /*9110*/  BSYNC B0 ;  /* 0x0000000000007941 */ /* 0x000fea0003800000 */
.L_x_138:
        /* <DEDUP_REMOVED lines=10> */
.L_x_141:
[----:B------:R-:W-:Y:S05]  /*91c0*/  BSYNC B0 ;  /* 0x0000000000007941 */ /* 0x000fea0003800000 */
.L_x_140:
        /* <DEDUP_REMOVED lines=10> */
.L_x_143:
[----:B------:R-:W-:Y:S05]  /*9270*/  BSYNC B0 ;  /* 0x0000000000007941 */ /* 0x000fea0003800000 */
.L_x_142:
        /* <DEDUP_REMOVED lines=10> */
.L_x_145:
[----:B------:R-:W-:Y:S05]  /*9320*/  BSYNC B0 ;  /* 0x0000000000007941 */ /* 0x000fea0003800000 */
.L_x_144:
[----:B-1-34-:R-:W3:Y:S01]  /*9330*/  LDL.LU R9, [R1+0xf4] ;  /* 0x0000f40001097983 */ /* 0x01aee20000300800 */
[----:B-----5:R-:W-:Y:S01]  /*9340*/  IMAD.U32 R8, R15, 0x10000, RZ ;  /* 0x000100000f087824 */ /* 0x020fe200078e00ff */
        /* <DEDUP_REMOVED lines=8> */
.L_x_147:
[----:B------:R-:W-:Y:S05]  /*93d0*/  BSYNC B0 ;  /* 0x0000000000007941 */ /* 0x000fea0003800000 */
.L_x_146:
[----:B------:R-:W4:Y:S01]  /*93e0*/  LDL.LU R9, [R1+0xf8] ;  /* 0x0000f80001097983 */ /* 0x000f220000300800 */
[----:B-1---5:R-:W-:Y:S01]  /*93f0*/  IMAD.U32 R8, R15, 0x10000, RZ ;  /* 0x000100000f087824 */ /* 0x022fe200078e00ff */
[----:B------:R-:W-:Y:S01]  /*9400*/  ISETP.GT.AND P1, PT, R0, 0x79, P1 ;  /* 0x000000790000780c */ /* 0x000fe20000f24270 */
[----:B------:R-:W-:Y:S01]  /*9410*/  BSSY B0, `(.L_x_148) ;  /* 0x0000008000007945 */ /* 0x000fe20003800000 */
[----:B------:R-:W-:Y:S01]  /*9420*/  IADD3 R18, P0, R12, 0x40, RZ ;  /* 0x000000400c127810 */ /* 0x000fe20007f1e0ff */
[----:B------:R-:W-:-:S04]  /*9430*/  FMUL R8, R8, UR22 ;  /* 0x0000001608087c20 */ /* 0x000fc80008400000 */
[----:B----4-:R-:W-:-:S05]  /*9440*/  FFMA R8, R9, UR11, R8 ;  /* 0x0000000b09087c23 */ /* 0x010fca0008000008 */
[----:B------:R-:W-:-:S05]  /*9450*/  F2FP.BF16.F32.PACK_AB R8, RZ, R8 ;  /* 0x00000008ff08723e */ /* 0x000fca00000010ff */
[----:B------:R1:W-:Y:S01]  /*9460*/  @P2 STG.E.U16 desc[UR20][R4.64+0xf0], R8 ;  /* 0x0000f00804002986 */ /* 0x0003e2000c101514 */
[----:B------:R-:W-:Y:S05]  /*9470*/  @!P1 BRA `(.L_x_149) ;  /* 0x0000000000049947 */ /* 0x000fea0003800000 */
[----:B------:R4:W5:Y:S02]  /*9480*/  LDG.E.LTC128B.U16 R15, desc[UR20][R6.64+0xf2] ;  /* 0x0000f214060f7981 */ /* 0x000964000c1e1520 */
.L_x_149:
[----:B------:R-:W-:Y:S05]  /*9490*/  BSYNC B0 ;  /* 0x0000000000007941 */ /* 0x000fea0003800000 */
.L_x_148:
[----:B-1----:R-:W2:Y:S01]  /*94a0*/  LDL.LU R8, [R1+0xfc] ;  /* 0x0000fc0001087983 */ /* 0x002ea20000300800 */
[----:B0--345:R-:W-:Y:S01]  /*94b0*/  SHF.L.U32 R6, R15, 0x10, RZ ;  /* 0x000000100f067819 */ /* 0x039fe200000006ff */
[----:B------:R-:W-:Y:S01]  /*94c0*/  IMAD.X R7, RZ, RZ, R13, P0 ;  /* 0x000000ffff077224 */ /* 0x000fe200000e060d */
[----:B------:R-:W-:-:S03]  /*94d0*/  ISETP.GT.AND P0, PT, R14, 0x40, PT ;  /* 0x000000400e00780c */ /* 0x000fc60003f04270 */
[----:B------:R-:W-:Y:S01]  /*94e0*/  FMUL R6, R6, UR22 ;  /* 0x0000001606067c20 */ /* 0x000fe20008400000 */
[----:B------:R-:W-:Y:S01]  /*94f0*/  IMAD R7, R7, UR16, RZ ;  /* 0x0000001007077c24 */ /* 0x000fe2000f8e02ff */
[----:B------:R-:W-:-:S03]  /*9500*/  ISETP.GT.AND P3, PT, R0, RZ, P0 ;  /* 0x000000ff0000720c */ /* 0x000fc60000764270 */
[----:B------:R-:W-:Y:S02]  /*9510*/  IMAD R19, R18, UR17, R7 ;  /* 0x0000001112137c24 */ /* 0x000fe4000f8e0207 */
[----:B--2---:R-:W-:Y:S01]  /*9520*/  FFMA R6, R8, UR11, R6 ;  /* 0x0000000b08067c23 */ /* 0x004fe20008000006 */
[----:B------:R-:W-:-:S04]  /*9530*/  IMAD.WIDE.U32 R8, R18, UR16, R10 ;  /* 0x0000001012087c25 */ /* 0x000fc8000f8e000a */
[----:B------:R-:W-:Y:S01]  /*9540*/  F2FP.BF16.F32.PACK_AB R16, RZ, R6 ;  /* 0x00000006ff10723e */ /* 0x000fe200000010ff */
[----:B------:R-:W-:Y:S01]  /*9550*/  IMAD.IADD R7, R9, 0x1, R19 ;  /* 0x0000000109077824 */ /* 0x000fe200078e0213 */
[----:B------:R-:W-:-:S03]  /*9560*/  LEA R6, P2, R8, UR18, 0x1 ;  /* 0x0000001208067c11 */ /* 0x000fc6000f8408ff */
[----:B------:R0:W-:Y:S01]  /*9570*/  @P1 STG.E.U16 desc[UR20][R4.64+0xf2], R16 ;  /* 0x0000f21004001986 */ /* 0x0001e2000c101514 */
[----:B------:R-:W-:-:S05]  /*9580*/  LEA.HI.X R7, R8, UR19, R7, 0x1, P2 ;  /* 0x0000001308077c11 */ /* 0x000fca00090f0c07 */
[----:B------:R-:W2:Y:S01]  /*9590*/  @P3 LDG.E.LTC128B.U16 R15, desc[UR20][R6.64] ;  /* 0x00000014060f3981 */ /* 0x000ea2000c1e1520 */
[----:B------:R-:W-:Y:S01]  /*95a0*/  USHF.L.U32 UR6, UR14, 0x6, URZ ;  /* 0x000000060e067899 */ /* 0x000fe2000800063f */
[----:B------:R-:W-:Y:S01]  /*95b0*/  ISETP.GT.AND P2, PT, R0, 0x1, P0 ;  /* 0x000000010000780c */ /* 0x000fe20000744270 */
[----:B------:R-:W-:Y:S01]  /*95c0*/  USHF.L.U64.HI UR4, UR14, 0x6, UR15 ;  /* 0x000000060e047899 */ /* 0x000fe2000801020f */
[----:B------:R-:W-:Y:S01]  /*95d0*/  BSSY B0, `(.L_x_150) ;  /* 0x000000c000007945 */ /* 0x000fe20003800000 */
[----:B------:R-:W-:Y:S02]  /*95e0*/  USHF.L.U32 UR7, UR6, 0x1, URZ ;  /* 0x0000000106077899 */ /* 0x000fe4000800063f */
[----:B------:R-:W-:Y:S01]  /*95f0*/  USHF.L.U64.HI UR4, UR6, 0x1, UR4 ;  /* 0x0000000106047899 */ /* 0x000fe20008010204 */
[----:B--2---:R-:W-:-:S04]  /*9600*/  IMAD.U32 R8, R15, 0x10000, RZ ;  /* 0x000100000f087824 */ /* 0x004fc800078e00ff */
[----:B------:R-:W-:Y:S01]  /*9610*/  FMUL R9, R8, UR22 ;  /* 0x0000001608097c20 */ /* 0x000fe20008400000 */
[----:B------:R-:W-:-:S03]  /*9620*/  IADD3 R8, P1, R2, UR7, RZ ;  /* 0x0000000702087c10 */ /* 0x000fc6000ff3e0ff */
[----:B------:R-:W-:-:S05]  /*9630*/  FFMA R9, R152, UR11, R9 ;  /* 0x0000000b98097c23 */ /* 0x000fca0008000009 */
[----:B0-----:R-:W-:Y:S02]  /*9640*/  F2FP.BF16.F32.PACK_AB R5, RZ, R9 ;  /* 0x00000009ff05723e */ /* 0x001fe400000010ff */
[----:B------:R-:W-:-:S05]  /*9650*/  IADD3.X R9, R3, UR4, RZ, P1, !PT ;  /* 0x0000000403097c10 */ /* 0x000fca0008ffe4ff */
[----:B------:R0:W-:Y:S01]  /*9660*/  @P3 STG.E.U16 desc[UR20][R8.64], R5 ;  /* 0x0000000508003986 */ /* 0x0001e2000c101514 */
[----:B------:R-:W-:Y:S05]  /*9670*/  @!P2 BRA `(.L_x_151) ;  /* 0x000000000004a947 */ /* 0x000fea0003800000 */
[----:B------:R1:W5:Y:S02]  /*9680*/  LDG.E.LTC128B.U16 R15, desc[UR20][R6.64+0x2] ;  /* 0x00000214060f7981 */ /* 0x000364000c1e1520 */
.L_x_151:
[----:B------:R-:W-:Y:S05]  /*9690*/  BSYNC B0 ;  /* 0x0000000000007941 */ /* 0x000fea0003800000 */
.L_x_150:
[----:B-----5:R-:W-:Y:S01]  /*96a0*/  IMAD.U32 R16, R15, 0x10000, RZ ;  /* 0x000100000f107824 */ /* 0x020fe200078e00ff */
[----:B------:R-:W-:Y:S01]  /*96b0*/  ISETP.GT.AND P1, PT, R14, 0x48, PT ;  /* 0x000000480e00780c */ /* 0x000fe20003f24270 */
[----:B0-----:R-:W-:Y:S01]  /*96c0*/  IMAD.WIDE.U32 R4, R18, R17, UR12 ;  /* 0x0000000c12047e25 */ /* 0x001fe2000f8e0011 */
[----:B------:R-:W-:Y:S03]  /*96d0*/  BSSY B0, `(.L_x_152) ;  /* 0x000000c000007945 */ /* 0x000fe60003800000 */
[----:B------:R-:W-:Y:S01]  /*96e0*/  FMUL R16, R16, UR22 ;  /* 0x0000001610107c20 */ /* 0x000fe20008400000 */
[----:B------:R-:W-:-:S03]  /*96f0*/  IADD3 R18, P3, R10, R4, RZ ;  /* 0x000000040a127210 */ /* 0x000fc60007f7e0ff */
[----:B------:R-:W-:Y:S01]  /*9700*/  FFMA R16, R153, UR11, R16 ;  /* 0x0000000b99107c23 */ /* 0x000fe20008000010 */
[----:B------:R-:W-:-:S04]  /*9710*/  IADD3.X R5, R11, R19, R5, P3, !PT ;  /* 0x000000130b057210 */ /* 0x000fc80001ffe405 */
[----:B------:R-:W-:Y:S02]  /*9720*/  F2FP.BF16.F32.PACK_AB R16, RZ, R16 ;  /* 0x00000010ff10723e */ /* 0x000fe400000010ff */
[----:B------:R-:W-:Y:S02]  /*9730*/  ISETP.GT.AND P3, PT, R0, RZ, P1 ;  /* 0x000000ff0000720c */ /* 0x000fe40000f64270 */
[C---:B------:R-:W-:Y:S01]  /*9740*/  LEA R4, P4, R18.reuse, UR18, 0x1 ;  /* 0x0000001212047c11 */ /* 0x040fe2000f8808ff */
[----:B------:R0:W-:Y:S03]  /*9750*/  @P2 STG.E.U16 desc[UR20][R8.64+0x2], R16 ;  /* 0x0000021008002986 */ /* 0x0001e6000c101514 */
[----:B------:R-:W-:-:S07]  /*9760*/  LEA.HI.X R5, R18, UR19, R5, 0x1, P4 ;  /* 0x0000001312057c11 */ /* 0x000fce000a0f0c05 */
[----:B------:R-:W-:Y:S05]  /*9770*/  @!P3 BRA `(.L_x_153) ;  /* 0x000000000004b947 */ /* 0x000fea0003800000 */
[----:B------:R2:W5:Y:S02]  /*9780*/  LDG.E.LTC128B.U16 R15, desc[UR20][R4.64] ;  /* 0x00000014040f7981 */ /* 0x000564000c1e1520 */
.L_x_153:
[----:B------:R-:W-:Y:S05]  /*9790*/  BSYNC B0 ;  /* 0x0000000000007941 */ /* 0x000fea0003800000 */
.L_x_152:
[----:B0----5:R-:W-:Y:S01]  /*97a0*/  IMAD.U32 R16, R15, 0x10000, RZ ;  /* 0x000100000f107824 */ /* 0x021fe200078e00ff */
[----:B------:R-:W-:Y:S01]  /*97b0*/  IADD3 R18, P4, R8, UR8, RZ ;  /* 0x0000000808127c10 */ /* 0x000fe2000ff9e0ff */
[----:B------:R-:W-:Y:S01]  /*97c0*/  BSSY B0, `(.L_x_154) ;  /* 0x0000009000007945 */ /* 0x000fe20003800000 */
[----:B------:R-:W-:Y:S01]  /*97d0*/  ISETP.GT.AND P2, PT, R0, 0x1, P1 ;  /* 0x000000010000780c */ /* 0x000fe20000f44270 */
[----:B------:R-:W-:-:S04]  /*97e0*/  FMUL R19, R16, UR22 ;  /* 0x0000001610137c20 */ /* 0x000fc80008400000 */
[----:B------:R-:W-:-:S05]  /*97f0*/  FFMA R19, R154, UR11, R19 ;  /* 0x0000000b9a137c23 */ /* 0x000fca0008000013 */
[----:B------:R-:W-:Y:S02]  /*9800*/  F2FP.BF16.F32.PACK_AB R16, RZ, R19 ;  /* 0x00000013ff10723e */ /* 0x000fe400000010ff */
[----:B------:R-:W-:-:S05]  /*9810*/  IADD3.X R19, R9, UR5, RZ, P4, !PT ;  /* 0x0000000509137c10 */ /* 0x000fca000a7fe4ff */
[----:B------:R0:W-:Y:S01]  /*9820*/  @P3 STG.E.U16 desc[UR20][R18.64], R16 ;  /* 0x0000001012003986 */ /* 0x0001e2000c101514 */
[----:B------:R-:W-:Y:S05]  /*9830*/  @!P2 BRA `(.L_x_155) ;  /* 0x000000000004a947 */ /* 0x000fea0003800000 */
[----:B------:R3:W5:Y:S02]  /*9840*/  LDG.E.LTC128B.U16 R15, desc[UR20][R4.64+0x2] ;  /* 0x00000214040f7981 */ /* 0x000764000c1e1520 */
.L_x_155:
[----:B------:R-:W-:Y:S05]  /*9850*/  BSYNC B0 ;  /* 0x0000000000007941 */ /* 0x000fea0003800000 */
.L_x_154:
[----:B0----5:R-:W-:Y:S01]  /*9860*/  SHF.L.U32 R16, R15, 0x10, RZ ;  /* 0x000000100f107819 */ /* 0x021fe200000006ff */
[----:B------:R-:W-:Y:S01]  /*9870*/  BSSY B0, `(.L_x_156) ;  /* 0x0000008000007945 */ /* 0x000fe20003800000 */
[----:B------:R-:W-:-:S03]  /*9880*/  ISETP.GT.AND P3, PT, R0, 0x8, P0 ;  /* 0x000000080000780c */ /* 0x000fc60000764270 */
[----:B------:R-:W-:-:S04]  /*9890*/  FMUL R16, R16, UR22 ;  /* 0x0000001610107c20 */ /* 0x000fc80008400000 */
[----:B------:R-:W-:-:S05]  /*98a0*/  FFMA R16, R155, UR11, R16 ;  /* 0x0000000b9b107c23 */ /* 0x000fca0008000010 */
[----:B------:R-:W-:-:S05]  /*98b0*/  F2FP.BF16.F32.PACK_AB R16, RZ, R16 ;  /* 0x00000010ff10723e */ /* 0x000fca00000010ff */
[----:B------:R0:W-:Y:S01]  /*98c0*/  @P2 STG.E.U16 desc[UR20][R18.64+0x2], R16 ;  /* 0x0000021012002986 */ /* 0x0001e2000c101514 */
[----:B------:R-:W-:Y:S05]  /*98d0*/  @!P3 BRA `(.L_x_157) ;  /* 0x000000000004b947 */ /* 0x000fea0003800000 */
[----:B------:R4:W5:Y:S02]  /*98e0*/  LDG.E.LTC128B.U16 R15, desc[UR20][R6.64+0x10] ;  /* 0x00001014060f7981 */ /* 0x000964000c1e1520 */
.L_x_157:
[----:B------:R-:W-:Y:S05]  /*98f0*/  BSYNC B0 ;  /* 0x0000000000007941 */ /* 0x000fea0003800000 */
.L_x_156:
[----:B0----5:R-:W-:Y:S01]  /*9900*/  IMAD.U32 R16, R15, 0x10000, RZ ;  /* 0x000100000f107824 */ /* 0x021fe200078e00ff */
[----:B------:R-:W-:Y:S01]  /*9910*/  ISETP.GT.AND P2, PT, R0, 0x9, P0 ;  /* 0x000000090000780c */ /* 0x000fe20000744270 */
[----:B------:R-:W-:Y:S02]  /*9920*/  BSSY B0, `(.L_x_158) ;  /* 0x0000007000007945 */ /* 0x000fe40003800000 */
[----:B------:R-:W-:-:S04]  /*9930*/  FMUL R19, R16, UR22 ;  /* 0x0000001610137c20 */ /* 0x000fc80008400000 */
[----:B------:R-:W-:-:S05]  /*9940*/  FFMA R19, R156, UR11, R19 ;  /* 0x0000000b9c137c23 */ /* 0x000fca0008000013 */
[----:B------:R-:W-:-:S05]  /*9950*/  F2FP.BF16.F32.PACK_AB R19, RZ, R19 ;  /* 0x00000013ff13723e */ /* 0x000fca00000010ff */
[----:B------:R0:W-:Y:S01]  /*9960*/  @P3 STG.E.U16 desc[UR20][R8.64+0x10], R19 ;  /* 0x0000101308003986 */ /* 0x0001e2000c101514 */
[----:B------:R-:W-:Y:S05]  /*9970*/  @!P2 BRA `(.L_x_159) ;  /* 0x000000000004a947 */ /* 0x000fea0003800000 */
[----:B------:R0:W5:Y:S02]  /*9980*/  LDG.E.LTC128B.U16 R15, desc[UR20][R6.64+0x12] ;  /* 0x00001214060f7981 */ /* 0x000164000c1e1520 */
.L_x_159:
[----:B------:R-:W-:Y:S05]  /*9990*/  BSYNC B0 ;  /* 0x0000000000007941 */ /* 0x000fea0003800000 */
.L_x_158:
[----:B-----5:R-:W-:Y:S01]  /*99a0*/  IMAD.U32 R16, R15, 0x10000, RZ ;  /* 0x000100000f107824 */ /* 0x020fe200078e00ff */
        /* <DEDUP_REMOVED lines=8> */
.L_x_161:
[----:B------:R-:W-:Y:S05]  /*9a30*/  BSYNC B0 ;  /* 0x0000000000007941 */ /* 0x000fea0003800000 */
.L_x_160:
[----:B0----5:R-:W-:Y:S01]  /*9a40*/  IMAD.U32 R16, R15, 0x10000, RZ ;  /* 0x000100000f107824 */ /* 0x021fe200078e00ff */
[----:B------:R-:W-:Y:S01]  /*9a50*/  ISETP.GT.AND P2, PT, R0, 0x9, P1 ;  /* 0x000000090000780c */ /* 0x000fe20000f44270 */
[----:B------:R-:W-:Y:S01]  /*9a60*/  IMAD.U32 R21, RZ, RZ, UR8 ;  /* 0x00000008ff157e24 */ /* 0x000fe2000f8e00ff */
[----:B------:R-:W-:Y:S01]  /*9a70*/  BSSY B0, `(.L_x_162) ;  /* 0x000000a000007945 */ /* 0x000fe20003800000 */
[----:B------:R-:W-:Y:S01]  /*9a80*/  FMUL R19, R16, UR22 ;  /* 0x0000001610137c20 */ /* 0x000fe20008400000 */
[----:B------:R-:W-:Y:S02]  /*9a90*/  IMAD.U32 R23, RZ, RZ, UR5 ;  /* 0x00000005ff177e24 */ /* 0x000fe4000f8e00ff */
[----:B------:R-:W-:Y:S01]  /*9aa0*/  IADD3 R18, P4, P5, R21, UR7, R2 ;  /* 0x0000000715127c10 */ /* 0x000fe2000fd9e002 */
[----:B------:R-:W-:-:S05]  /*9ab0*/  FFMA R19, R158, UR11, R19 ;  /* 0x0000000b9e137c23 */ /* 0x000fca0008000013 */
[----:B------:R-:W-:Y:S02]  /*9ac0*/  F2FP.BF16.F32.PACK_AB R16, RZ, R19 ;  /* 0x00000013ff10723e */ /* 0x000fe400000010ff */
[----:B------:R-:W-:-:S05]  /*9ad0*/  IADD3.X R19, R23, UR4, R3, P4, P5 ;  /* 0x0000000417137c10 */ /* 0x000fca000a7ea403 */
[----:B------:R0:W-:Y:S01]  /*9ae0*/  @P3 STG.E.U16 desc[UR20][R18.64+0x10], R16 ;  /* 0x0000101012003986 */ /* 0x0001e2000c101514 */
[----:B------:R-:W-:Y:S05]  /*9af0*/  @!P2 BRA `(.L_x_163) ;  /* 0x000000000004a947 */ /* 0x000fea0003800000 */
[----:B------:R0:W5:Y:S02]  /*9b00*/  LDG.E.LTC128B.U16 R15, desc[UR20][R4.64+0x12] ;  /* 0x00001214040f7981 */ /* 0x000164000c1e1520 */
.L_x_163:
[----:B------:R-:W-:Y:S05]  /*9b10*/  BSYNC B0 ;  /* 0x0000000000007941 */ /* 0x000fea0003800000 */
.L_x_162:
        /* <DEDUP_REMOVED lines=9> */
.L_x_165:
[----:B------:R-:W-:Y:S05]  /*9bb0*/  BSYNC B0 ;  /* 0x0000000000007941 */ /* 0x000fea0003800000 */
.L_x_164:
        /* <DEDUP_REMOVED lines=9> */
.L_x_167:
[----:B------:R-:W-:Y:S05]  /*9c50*/  BSYNC B0 ;  /* 0x0000000000007941 */ /* 0x000fea0003800000 */
.L_x_166:
        /* <DEDUP_REMOVED lines=9> */
.L_x_169:
[----:B------:R-:W-:Y:S05]  /*9cf0*/  BSYNC B0 ;  /* 0x0000000000007941 */ /* 0x000fea0003800000 */
.L_x_168:
        /* <DEDUP_REMOVED lines=9> */
.L_x_171:
[----:B------:R-:W-:Y:S05]  /*9d90*/  BSYNC B0 ;  /* 0x0000000000007941 */ /* 0x000fea0003800000 */
.L_x_170:
        /* <DEDUP_REMOVED lines=9> */
.L_x_173:
[----:B------:R-:W-:Y:S05]  /*9e30*/  BSYNC B0 ;  /* 0x0000000000007941 */ /* 0x000fea0003800000 */
.L_x_172:
        /* <DEDUP_REMOVED lines=9> */
.L_x_175:
[----:B------:R-:W-:Y:S05]  /*9ed0*/  BSYNC B0 ;  /* 0x0000000000007941 */ /* 0x000fea0003800000 */
.L_x_174:
[----:B-----5:R-:W-:Y:S01]  /*9ee0*/  SHF.L.U32 R16, R15, 0x10, RZ ;  /* 0x000000100f107819 */ /* 0x020fe200000006ff */
        /* <DEDUP_REMOVED lines=8> */
.L_x_177:
[----:B------:R-:W-:Y:S05]  /*9f70*/  BSYNC B0 ;  /* 0x0000000000007941 */ /* 0x000fea0003800000 */
.L_x_176:
        /* <DEDUP_REMOVED lines=9> */
.L_x_179:
[----:B------:R-:W-:Y:S05]  /*a010*/  BSYNC B0 ;  /* 0x0000000000007941 */ /* 0x000fea0003800000 */
.L_x_178:
        /* <DEDUP_REMOVED lines=9> */
.L_x_181:
[----:B------:R-:W-:Y:S05]  /*a0b0*/  BSYNC B0 ;  /* 0x0000000000007941 */ /* 0x000fea0003800000 */
.L_x_180:
        /* <DEDUP_REMOVED lines=9> */
.L_x_183:
[----:B------:R-:W-:Y:S05]  /*a150*/  BSYNC B0 ;  /* 0x0000000000007941 */ /* 0x000fea0003800000 */
.L_x_182:
        /* <DEDUP_REMOVED lines=9> */
.L_x_185:
[----:B------:R-:W-:Y:S05]  /*a1f0*/  BSYNC B0 ;  /* 0x0000000000007941 */ /* 0x000fea0003800000 */
.L_x_184:
        /* <DEDUP_REMOVED lines=9> */
.L_x_187:
[----:B------:R-:W-:Y:S05]  /*a290*/  BSYNC B0 ;  /* 0x0000000000007941 */ /* 0x000fea0003800000 */
.L_x_186:
        /* <DEDUP_REMOVED lines=9> */
.L_x_189:
[----:B------:R-:W-:Y:S05]  /*a330*/  BSYNC B0 ;  /* 0x0000000000007941 */ /* 0x000fea0003800000 */
.L_x_188:
        /* <DEDUP_REMOVED lines=9> */
.L_x_191:
[----:B------:R-:W-:Y:S05]  /*a3d0*/  BSYNC B0 ;  /* 0x0000000000007941 */ /* 0x000fea0003800000 */
.L_x_190:
        /* <DEDUP_REMOVED lines=9> */
.L_x_193:
[----:B------:R-:W-:Y:S05]  /*a470*/  BSYNC B0 ;  /* 0x0000000000007941 */ /* 0x000fea0003800000 */
.L_x_192:
        /* <DEDUP_REMOVED lines=9> */
.L_x_195:
[----:B------:R-:W-:Y:S05]  /*a510*/  BSYNC B0 ;  /* 0x0000000000007941 */ /* 0x000fea0003800000 */
.L_x_194:
        /* <DEDUP_REMOVED lines=9> */
.L_x_197:
[----:B------:R-:W-:Y:S05]  /*a5b0*/  BSYNC B0 ;  /* 0x0000000000007941 */ /* 0x000fea0003800000 */
.L_x_196:
        /* <DEDUP_REMOVED lines=9> */
.L_x_199:
[----:B------:R-:W-:Y:S05]  /*a650*/  BSYNC B0 ;  /* 0x0000000000007941 */ /* 0x000fea0003800000 */
.L_x_198:
        /* <DEDUP_REMOVED lines=9> */
.L_x_201:
[----:B------:R-:W-:Y:S05]  /*a6f0*/  BSYNC B0 ;  /* 0x0000000000007941 */ /* 0x000fea0003800000 */
.L_x_200:
        /* <DEDUP_REMOVED lines=9> */
.L_x_203:
[----:B------:R-:W-:Y:S05]  /*a790*/  BSYNC B0 ;  /* 0x0000000000007941 */ /* 0x000fea0003800000 */
.L_x_202:
        /* <DEDUP_REMOVED lines=9> */
.L_x_205:
[----:B------:R-:W-:Y:S05]  /*a830*/  BSYNC B0 ;  /* 0x0000000000007941 */ /* 0x000fea0003800000 */
.L_x_204:
        /* <DEDUP_REMOVED lines=9> */
.L_x_207:
[----:B------:R-:W-:Y:S05]  /*a8d0*/  BSYNC B0 ;  /* 0x0000000000007941 */ /* 0x000fea0003800000 */
.L_x_206:
        /* <DEDUP_REMOVED lines=9> */
.L_x_209:
[----:B------:R-:W-:Y:S05]  /*a970*/  BSYNC B0 ;  /* 0x0000000000007941 */ /* 0x000fea0003800000 */
.L_x_208:
        /* <DEDUP_REMOVED lines=9> */
.L_x_211:
[----:B------:R-:W-:Y:S05]  /*aa10*/  BSYNC B0 ;  /* 0x0000000000007941 */ /* 0x000fea0003800000 */
.L_x_210:
        /* <DEDUP_REMOVED lines=9> */
.L_x_213:
[----:B------:R-:W-:Y:S05]  /*aab0*/  BSYNC B0 ;  /* 0x0000000000007941 */ /* 0x000fea0003800000 */
.L_x_212:
        /* <DEDUP_REMOVED lines=9> */
.L_x_215:
[----:B------:R-:W-:Y:S05]  /*ab50*/  BSYNC B0 ;  /* 0x0000000000007941 */ /* 0x000fea0003800000 */
.L_x_214:
        /* <DEDUP_REMOVED lines=9> */
.L_x_217:
[----:B------:R-:W-:Y:S05]  /*abf0*/  BSYNC B0 ;  /* 0x0000000000007941 */ /* 0x000fea0003800000 */
.L_x_216:
        /* <DEDUP_REMOVED lines=9> */
.L_x_219:
[----:B------:R-:W-:Y:S05]  /*ac90*/  BSYNC B0 ;  /* 0x0000000000007941 */ /* 0x000fea0003800000 */
.L_x_218:
        /* <DEDUP_REMOVED lines=9> */
.L_x_221:
[----:B------:R-:W-:Y:S05]  /*ad30*/  BSYNC B0 ;  /* 0x0000000000007941 */ /* 0x000fea0003800000 */
.L_x_220:
        /* <DEDUP_REMOVED lines=9> */
.L_x_223:
[----:B------:R-:W-:Y:S05]  /*add0*/  BSYNC B0 ;  /* 0x0000000000007941 */ /* 0x000fea0003800000 */
.L_x_222:
        /* <DEDUP_REMOVED lines=9> */
.L_x_225:
[----:B------:R-:W-:Y:S05]  /*ae70*/  BSYNC B0 ;  /* 0x0000000000007941 */ /* 0x000fea0003800000 */
.L_x_224:
        /* <DEDUP_REMOVED lines=9> */
.L_x_227:
[----:B------:R-:W-:Y:S05]  /*af10*/  BSYNC B0 ;  /* 0x0000000000007941 */ /* 0x000fea0003800000 */
.L_x_226:
        /* <DEDUP_REMOVED lines=9> */
.L_x_229:
[----:B------:R-:W-:Y:S05]  /*afb0*/  BSYNC B0 ;  /* 0x0000000000007941 */ /* 0x000fea0003800000 */
.L_x_228:
        /* <DEDUP_REMOVED lines=9> */
.L_x_231:
[----:B------:R-:W-:Y:S05]  /*b050*/  BSYNC B0 ;  /* 0x0000000000007941 */ /* 0x000fea0003800000 */
.L_x_230:
        /* <DEDUP_REMOVED lines=9> */
.L_x_233:
[----:B------:R-:W-:Y:S05]  /*b0f0*/  BSYNC B0 ;  /* 0x0000000000007941 */ /* 0x000fea0003800000 */
.L_x_232:
        /* <DEDUP_REMOVED lines=9> */
.L_x_235:
[----:B------:R-:W-:Y:S05]  /*b190*/  BSYNC B0 ;  /* 0x0000000000007941 */ /* 0x000fea0003800000 */
.L_x_234:
        /* <DEDUP_REMOVED lines=9> */
.L_x_237:
[----:B------:R-:W-:Y:S05]  /*b230*/  BSYNC B0 ;  /* 0x0000000000007941 */ /* 0x000fea0003800000 */
.L_x_236:
        /* <DEDUP_REMOVED lines=9> */
.L_x_239:
[----:B------:R-:W-:Y:S05]  /*b2d0*/  BSYNC B0 ;  /* 0x0000000000007941 */ /* 0x000fea0003800000 */
.L_x_238:
        /* <DEDUP_REMOVED lines=9> */
.L_x_241:
[----:B------:R-:W-:Y:S05]  /*b370*/  BSYNC B0 ;  /* 0x0000000000007941 */ /* 0x000fea0003800000 */
.L_x_240:
        /* <DEDUP_REMOVED lines=9> */
.L_x_243:
[----:B------:R-:W-:Y:S05]  /*b410*/  BSYNC B0 ;  /* 0x0000000000007941 */ /* 0x000fea0003800000 */
.L_x_242:
        /* <DEDUP_REMOVED lines=9> */
.L_x_245:
[----:B------:R-:W-:Y:S05]  /*b4b0*/  BSYNC B0 ;  /* 0x0000000000007941 */ /* 0x000fea0003800000 */
.L_x_244:
        /* <DEDUP_REMOVED lines=9> */
.L_x_247:
[----:B------:R-:W-:Y:S05]  /*b550*/  BSYNC B0 ;  /* 0x0000000000007941 */ /* 0x000fea0003800000 */
.L_x_246:
        /* <DEDUP_REMOVED lines=9> */
.L_x_249:
[----:B------:R-:W-:Y:S05]  /*b5f0*/  BSYNC B0 ;  /* 0x0000000000007941 */ /* 0x000fea0003800000 */
.L_x_248:
        /* <DEDUP_REMOVED lines=9> */
.L_x_251:
[----:B------:R-:W-:Y:S05]  /*b690*/  BSYNC B0 ;  /* 0x0000000000007941 */ /* 0x000fea0003800000 */
.L_x_250:
        /* <DEDUP_REMOVED lines=9> */
.L_x_253:
[----:B------:R-:W-:Y:S05]  /*b730*/  BSYNC B0 ;  /* 0x0000000000007941 */ /* 0x000fea0003800000 */
.L_x_252:
        /* <DEDUP_REMOVED lines=9> */
.L_x_255:
[----:B------:R-:W-:Y:S05]  /*b7d0*/  BSYNC B0 ;  /* 0x0000000000007941 */ /* 0x000fea0003800000 */
.L_x_254:
        /* <DEDUP_REMOVED lines=9> */
.L_x_257:
[----:B------:R-:W-:Y:S05]  /*b870*/  BSYNC B0 ;  /* 0x0000000000007941 */ /* 0x000fea0003800000 */
.L_x_256:
        /* <DEDUP_REMOVED lines=9> */
.L_x_259:
[----:B------:R-:W-:Y:S05]  /*b910*/  BSYNC B0 ;  /* 0x0000000000007941 */ /* 0x000fea0003800000 */
.L_x_258:
        /* <DEDUP_REMOVED lines=9> */
.L_x_261:
[----:B------:R-:W-:Y:S05]  /*b9b0*/  BSYNC B0 ;  /* 0x0000000000007941 */ /* 0x000fea0003800000 */
.L_x_260:
        /* <DEDUP_REMOVED lines=9> */
.L_x_263:
[----:B------:R-:W-:Y:S05]  /*ba50*/  BSYNC B0 ;  /* 0x0000000000007941 */ /* 0x000fea0003800000 */
.L_x_262:
        /* <DEDUP_REMOVED lines=9> */
.L_x_265:
[----:B------:R-:W-:Y:S05]  /*baf0*/  BSYNC B0 ;  /* 0x0000000000007941 */ /* 0x000fea0003800000 */
.L_x_264:
        /* <DEDUP_REMOVED lines=9> */
.L_x_267:
[----:B------:R-:W-:Y:S05]  /*bb90*/  BSYNC B0 ;  /* 0x0000000000007941 */ /* 0x000fea0003800000 */
.L_x_266:
        /* <DEDUP_REMOVED lines=9> */
.L_x_269:
[----:B------:R-:W-:Y:S05]  /*bc30*/  BSYNC B0 ;  /* 0x0000000000007941 */ /* 0x000fea0003800000 */
.L_x_268:
        /* <DEDUP_REMOVED lines=9> */
.L_x_271:
[----:B------:R-:W-:Y:S05]  /*bcd0*/  BSYNC B0 ;  /* 0x0000000000007941 */ /* 0x000fea0003800000 */
.L_x_270:
[----:B01--45:R-:W-:Y:S01]  /*bce0*/  SHF.L.U32 R6, R15, 0x10, RZ ;  /* 0x000000100f067819 */ /* 0x033fe200000006ff */
        /* <DEDUP_REMOVED lines=8> */
.L_x_273:
[----:B------:R-:W-:Y:S05]  /*bd70*/  BSYNC B0 ;  /* 0x0000000000007941 */ /* 0x000fea0003800000 */
.L_x_272:
[----:B0----5:R-:W-:Y:S01]  /*bd80*/  IMAD.U32 R6, R15, 0x10000, RZ ;  /* 0x000100000f067824 */ /* 0x021fe200078e00ff */
[----:B------:R-:W-:Y:S01]  /*bd90*/  ISETP.GT.AND P1, PT, R0, 0x79, P1 ;  /* 0x000000790000780c */ /* 0x000fe20000f24270 */
[----:B------:R-:W-:Y:S01]  /*bda0*/  BSSY B0, `(.L_x_274) ;  /* 0x000000b000007945 */ /* 0x000fe20003800000 */
[----:B------:R-:W-:Y:S01]  /*bdb0*/  IADD3 R20, P0, R12, 0x80, RZ ;  /* 0x000000800c147810 */ /* 0x000fe20007f1e0ff */
[----:B------:R-:W-:Y:S01]  /*bdc0*/  FMUL R7, R6, UR22 ;  /* 0x0000001606077c20 */ /* 0x000fe20008400000 */
[----:B------:R-:W-:-:S03]  /*bdd0*/  @P2 IMAD.MOV.U32 R6, RZ, RZ, R18 ;  /* 0x000000ffff062224 */ /* 0x000fc600078e0012 */
[----:B------:R-:W-:-:S05]  /*bde0*/  FFMA R7, R214, UR11, R7 ;  /* 0x0000000bd6077c23 */ /* 0x000fca0008000007 */
[----:B------:R-:W-:-:S04]  /*bdf0*/  F2FP.BF16.F32.PACK_AB R7, RZ, R7 ;  /* 0x00000007ff07723e */ /* 0x000fc800000010ff */
[----:B------:R-:W-:Y:S01]  /*be00*/  PRMT R8, R7, 0x7610, R8 ;  /* 0x0000761007087816 */ /* 0x000fe20000000008 */
[----:B------:R-:W-:-:S05]  /*be10*/  @P2 IMAD.MOV.U32 R7, RZ, RZ, R19 ;  /* 0x000000ffff072224 */ /* 0x000fca00078e0013 */
[----:B------:R0:W-:Y:S01]  /*be20*/  @P2 STG.E.U16 desc[UR20][R6.64+0xf0], R8 ;  /* 0x0000f00806002986 */ /* 0x0001e2000c101514 */
[----:B------:R-:W-:Y:S05]  /*be30*/  @!P1 BRA `(.L_x_275) ;  /* 0x0000000000049947 */ /* 0x000fea0003800000 */
[----:B------:R4:W5:Y:S02]  /*be40*/  LDG.E.LTC128B.U16 R15, desc[UR20][R4.64+0xf2] ;  /* 0x0000f214040f7981 */ /* 0x000964000c1e1520 */
.L_x_275:
[----:B------:R-:W-:Y:S05]  /*be50*/  BSYNC B0 ;  /* 0x0000000000007941 */ /* 0x000fea0003800000 */
.L_x_274:
[----:B-12345:R-:W-:Y:S02]  /*be60*/  IMAD.U32 R4, R15, 0x10000, RZ ;  /* 0x000100000f047824 */ /* 0x03efe400078e00ff */
[----:B------:R-:W-:Y:S01]  /*be70*/  IMAD.X R5, RZ, RZ, R13, P0 ;  /* 0x000000ffff057224 */ /* 0x000fe200000e060d */
[----:B------:R-:W-:Y:S01]  /*be80*/  ISETP.GT.AND P0, PT, R14, 0x80, PT ;  /* 0x000000800e00780c */ /* 0x000fe20003f04270 */
[----:B------:R-:W-:Y:S01]  /*be90*/  FMUL R4, R4, UR22 ;  /* 0x0000001604047c20 */ /* 0x000fe20008400000 */
[----:B0-----:R-:W-:Y:S02]  /*bea0*/  IMAD.WIDE.U32 R6, R20, UR16, R10 ;  /* 0x0000001014067c25 */ /* 0x001fe4000f8e000a */
[----:B------:R-:W-:Y:S02]  /*beb0*/  ISETP.GT.AND P3, PT, R0, RZ, P0 ;  /* 0x000000ff0000720c */ /* 0x000fe40000764270 */
[----:B------:R-:W-:Y:S01]  /*bec0*/  FFMA R4, R215, UR11, R4 ;  /* 0x0000000bd7047c23 */ /* 0x000fe20008000004 */
[----:B------:R-:W-:-:S04]  /*bed0*/  IMAD R5, R5, UR16, RZ ;  /* 0x0000001005057c24 */ /* 0x000fc8000f8e02ff */
[----:B------:R-:W-:Y:S01]  /*bee0*/  IMAD R21, R20, UR17, R5 ;  /* 0x0000001114157c24 */ /* 0x000fe2000f8e0205 */
[----:B------:R-:W-:Y:S02]  /*bef0*/  F2FP.BF16.F32.PACK_AB R8, RZ, R4 ;  /* 0x00000004ff08723e */ /* 0x000fe400000010ff */
[----:B------:R-:W-:Y:S02]  /*bf00*/  LEA R4, P2, R6, UR18, 0x1 ;  /* 0x0000001206047c11 */ /* 0x000fe4000f8408ff */
[----:B------:R-:W-:Y:S02]  /*bf10*/  IADD3 R5, R7, R21, RZ ;  /* 0x0000001507057210 */ /* 0x000fe40007ffe0ff */
[----:B------:R-:W-:Y:S02]  /*bf20*/  PRMT R9, R8, 0x7610, R9 ;  /* 0x0000761008097816 */ /* 0x000fe40000000009 */
[----:B------:R-:W-:-:S03]  /*bf30*/  LEA.HI.X R5, R6, UR19, R5, 0x1, P2 ;  /* 0x0000001306057c11 */ /* 0x000fc600090f0c05 */
[----:B------:R0:W-:Y:S04]  /*bf40*/  @P1 STG.E.U16 desc[UR20][R18.64+0xf2], R9 ;  /* 0x0000f20912001986 */ /* 0x0001e8000c101514 */
[----:B------:R-:W2:Y:S01]  /*bf50*/  @P3 LDG.E.LTC128B.U16 R15, desc[UR20][R4.64] ;  /* 0x00000014040f3981 */ /* 0x000ea2000c1e1520 */
[----:B------:R-:W-:Y:S01]  /*bf60*/  USHF.L.U32 UR4, UR14, 0x8, URZ ;  /* 0x000000080e047899 */ /* 0x000fe2000800063f */
[----:B------:R-:W-:Y:S01]  /*bf70*/  ISETP.GT.AND P2, PT, R0, 0x1, P0 ;  /* 0x000000010000780c */ /* 0x000fe20000744270 */
[----:B------:R-:W-:Y:S01]  /*bf80*/  USHF.L.U64.HI UR6, UR14, 0x8, UR15 ;  /* 0x000000080e067899 */ /* 0x000fe2000801020f */
[----:B------:R-:W-:Y:S03]  /*bf90*/  BSSY B0, `(.L_x_276) ;  /* 0x000000a000007945 */ /* 0x000fe60003800000 */
[----:B------:R-:W-:-:S04]  /*bfa0*/  IADD3 R8, P1, R2, UR4, RZ ;  /* 0x0000000402087c10 */ /* 0x000fc8000ff3e0ff */
[----:B0-----:R-:W-:Y:S01]  /*bfb0*/  IADD3.X R9, R3, UR6, RZ, P1, !PT ;  /* 0x0000000603097c10 */ /* 0x001fe20008ffe4ff */
[----:B--2---:R-:W-:-:S04]  /*bfc0*/  IMAD.U32 R6, R15, 0x10000, RZ ;  /* 0x000100000f067824 */ /* 0x004fc800078e00ff */
[----:B------:R-:W-:-:S04]  /*bfd0*/  FMUL R7, R6, UR22 ;  /* 0x0000001606077c20 */ /* 0x000fc80008400000 */
[----:B------:R-:W-:-:S05]  /*bfe0*/  FFMA R7, R88, UR11, R7 ;  /* 0x0000000b58077c23 */ /* 0x000fca0008000007 */
[----:B------:R-:W-:-:S05]  /*bff0*/  F2FP.BF16.F32.PACK_AB R7, RZ, R7 ;  /* 0x00000007ff07723e */ /* 0x000fca00000010ff */
[----:B------:R0:W-:Y:S01]  /*c000*/  @P3 STG.E.U16 desc[UR20][R8.64], R7 ;  /* 0x0000000708003986 */ /* 0x0001e2000c101514 */
[----:B------:R-:W-:Y:S05]  /*c010*/  @!P2 BRA `(.L_x_277) ;  /* 0x000000000004a947 */ /* 0x000fea0003800000 */
[----:B------:R1:W5:Y:S02]  /*c020*/  LDG.E.LTC128B.U16 R15, desc[UR20][R4.64+0x2] ;  /* 0x00000214040f7981 */ /* 0x000364000c1e1520 */
.L_x_277:
[----:B------:R-:W-:Y:S05]  /*c030*/  BSYNC B0 ;  /* 0x0000000000007941 */ /* 0x000fea0003800000 */
.L_x_276:
        /* <DEDUP_REMOVED lines=15> */
.L_x_279:
[----:B------:R-:W-:Y:S05]  /*c130*/  BSYNC B0 ;  /* 0x0000000000007941 */ /* 0x000fea0003800000 */
.L_x_278:
        /* <DEDUP_REMOVED lines=11> */
.L_x_281:
[----:B------:R-:W-:Y:S05]  /*c1f0*/  BSYNC B0 ;  /* 0x0000000000007941 */ /* 0x000fea0003800000 */
.L_x_280:
        /* <DEDUP_REMOVED lines=9> */
.L_x_283:
[----:B------:R-:W-:Y:S05]  /*c290*/  BSYNC B0 ;  /* 0x0000000000007941 */ /* 0x000fea0003800000 */
.L_x_282:
        /* <DEDUP_REMOVED lines=9> */
.L_x_285:
[----:B------:R-:W-:Y:S05]  /*c330*/  BSYNC B0 ;  /* 0x0000000000007941 */ /* 0x000fea0003800000 */
.L_x_284:
        /* <DEDUP_REMOVED lines=9> */
.L_x_287:
[----:B------:R-:W-:Y:S05]  /*c3d0*/  BSYNC B0 ;  /* 0x0000000000007941 */ /* 0x000fea0003800000 */
.L_x_286:
        /* <DEDUP_REMOVED lines=13> */
.L_x_289:
[----:B------:R-:W-:Y:S05]  /*c4b0*/  BSYNC B0 ;  /* 0x0000000000007941 */ /* 0x000fea0003800000 */
.L_x_288:
        /* <DEDUP_REMOVED lines=9> */
.L_x_291:
[----:B------:R-:W-:Y:S05]  /*c550*/  BSYNC B0 ;  /* 0x0000000000007941 */ /* 0x000fea0003800000 */
.L_x_290:
        /* <DEDUP_REMOVED lines=9> */
.L_x_293:
[----:B------:R-:W-:Y:S05]  /*c5f0*/  BSYNC B0 ;  /* 0x0000000000007941 */ /* 0x000fea0003800000 */
.L_x_292:
        /* <DEDUP_REMOVED lines=9> */
.L_x_295:
[----:B------:R-:W-:Y:S05]  /*c690*/  BSYNC B0 ;  /* 0x0000000000007941 */ /* 0x000fea0003800000 */
.L_x_294:
        /* <DEDUP_REMOVED lines=9> */
.L_x_297:
[----:B------:R-:W-:Y:S05]  /*c730*/  BSYNC B0 ;  /* 0x0000000000007941 */ /* 0x000fea0003800000 */
.L_x_296:
        /* <DEDUP_REMOVED lines=9> */
.L_x_299:
[----:B------:R-:W-:Y:S05]  /*c7d0*/  BSYNC B0 ;  /* 0x0000000000007941 */ /* 0x000fea0003800000 */
.L_x_298:
        /* <DEDUP_REMOVED lines=9> */
.L_x_301:
[----:B------:R-:W-:Y:S05]  /*c870*/  BSYNC B0 ;  /* 0x0000000000007941 */ /* 0x000fea0003800000 */
.L_x_300:
        /* <DEDUP_REMOVED lines=9> */
.L_x_303:
[----:B------:R-:W-:Y:S05]  /*c910*/  BSYNC B0 ;  /* 0x0000000000007941 */ /* 0x000fea0003800000 */
.L_x_302:
        /* <DEDUP_REMOVED lines=9> */
.L_x_305:
[----:B------:R-:W-:Y:S05]  /*c9b0*/  BSYNC B0 ;  /* 0x0000000000007941 */ /* 0x000fea0003800000 */
.L_x_304:
        /* <DEDUP_REMOVED lines=9> */
.L_x_307:
[----:B------:R-:W-:Y:S05]  /*ca50*/  BSYNC B0 ;  /* 0x0000000000007941 */ /* 0x000fea0003800000 */
.L_x_306:
        /* <DEDUP_REMOVED lines=9> */
.L_x_309:
[----:B------:R-:W-:Y:S05]  /*caf0*/  BSYNC B0 ;  /* 0x0000000000007941 */ /* 0x000fea0003800000 */
.L_x_308:
        /* <DEDUP_REMOVED lines=9> */
.L_x_311:
[----:B------:R-:W-:Y:S05]  /*cb90*/  BSYNC B0 ;  /* 0x0000000000007941 */ /* 0x000fea0003800000 */
.L_x_310:
        /* <DEDUP_REMOVED lines=9> */
.L_x_313:
[----:B------:R-:W-:Y:S05]  /*cc30*/  BSYNC B0 ;  /* 0x0000000000007941 */ /* 0x000fea0003800000 */
.L_x_312:
        /* <DEDUP_REMOVED lines=9> */
.L_x_315:
[----:B------:R-:W-:Y:S05]  /*ccd0*/  BSYNC B0 ;  /* 0x0000000000007941 */ /* 0x000fea0003800000 */
.L_x_314:
        /* <DEDUP_REMOVED lines=9> */
.L_x_317:
[----:B------:R-:W-:Y:S05]  /*cd70*/  BSYNC B0 ;  /* 0x0000000000007941 */ /* 0x000fea0003800000 */
.L_x_316:
        /* <DEDUP_REMOVED lines=9> */
.L_x_319:
[----:B------:R-:W-:Y:S05]  /*ce10*/  BSYNC B0 ;  /* 0x0000000000007941 */ /* 0x000fea0003800000 */
.L_x_318:
        /* <DEDUP_REMOVED lines=9> */
.L_x_321:
[----:B------:R-:W-:Y:S05]  /*ceb0*/  BSYNC B0 ;  /* 0x0000000000007941 */ /* 0x000fea0003800000 */
.L_x_320:
        /* <DEDUP_REMOVED lines=9> */
.L_x_323:
[----:B------:R-:W-:Y:S05]  /*cf50*/  BSYNC B0 ;  /* 0x0000000000007941 */ /* 0x000fea0003800000 */
.L_x_322:
        /* <DEDUP_REMOVED lines=9> */
.L_x_325:
[----:B------:R-:W-:Y:S05]  /*cff0*/  BSYNC B0 ;  /* 0x0000000000007941 */ /* 0x000fea0003800000 */
.L_x_324:
        /* <DEDUP_REMOVED lines=9> */
.L_x_327:
[----:B------:R-:W-:Y:S05]  /*d090*/  BSYNC B0 ;  /* 0x0000000000007941 */ /* 0x000fea0003800000 */
.L_x_326:
        /* <DEDUP_REMOVED lines=9> */
.L_x_329:
[----:B------:R-:W-:Y:S05]  /*d130*/  BSYNC B0 ;  /* 0x0000000000007941 */ /* 0x000fea0003800000 */
.L_x_328:
        /* <DEDUP_REMOVED lines=9> */
.L_x_331:
[----:B------:R-:W-:Y:S05]  /*d1d0*/  BSYNC B0 ;  /* 0x0000000000007941 */ /* 0x000fea0003800000 */
.L_x_330:
        /* <DEDUP_REMOVED lines=9> */
.L_x_333:
[----:B------:R-:W-:Y:S05]  /*d270*/  BSYNC B0 ;  /* 0x0000000000007941 */ /* 0x000fea0003800000 */
.L_x_332:
        /* <DEDUP_REMOVED lines=9> */
.L_x_335:
[----:B------:R-:W-:Y:S05]  /*d310*/  BSYNC B0 ;  /* 0x0000000000007941 */ /* 0x000fea0003800000 */
.L_x_334:
        /* <DEDUP_REMOVED lines=9> */
.L_x_337:
[----:B------:R-:W-:Y:S05]  /*d3b0*/  BSYNC B0 ;  /* 0x0000000000007941 */ /* 0x000fea0003800000 */
.L_x_336:
        /* <DEDUP_REMOVED lines=9> */
.L_x_339:
[----:B------:R-:W-:Y:S05]  /*d450*/  BSYNC B0 ;  /* 0x0000000000007941 */ /* 0x000fea0003800000 */
.L_x_338:
        /* <DEDUP_REMOVED lines=9> */
.L_x_341:
[----:B------:R-:W-:Y:S05]  /*d4f0*/  BSYNC B0 ;  /* 0x0000000000007941 */ /* 0x000fea0003800000 */
.L_x_340:
        /* <DEDUP_REMOVED lines=9> */
.L_x_343:
[----:B------:R-:W-:Y:S05]  /*d590*/  BSYNC B0 ;  /* 0x0000000000007941 */ /* 0x000fea0003800000 */
.L_x_342:
        /* <DEDUP_REMOVED lines=9> */
.L_x_345:
[----:B------:R-:W-:Y:S05]  /*d630*/  BSYNC B0 ;  /* 0x0000000000007941 */ /* 0x000fea0003800000 */
.L_x_344:
        /* <DEDUP_REMOVED lines=9> */
.L_x_347:
[----:B------:R-:W-:Y:S05]  /*d6d0*/  BSYNC B0 ;  /* 0x0000000000007941 */ /* 0x000fea0003800000 */
.L_x_346:
        /* <DEDUP_REMOVED lines=9> */
.L_x_349:
[----:B------:R-:W-:Y:S05]  /*d770*/  BSYNC B0 ;  /* 0x0000000000007941 */ /* 0x000fea0003800000 */
.L_x_348:
        /* <DEDUP_REMOVED lines=9> */
.L_x_351:
[----:B------:R-:W-:Y:S05]  /*d810*/  BSYNC B0 ;  /* 0x0000000000007941 */ /* 0x000fea0003800000 */
.L_x_350:
        /* <DEDUP_REMOVED lines=9> */
.L_x_353:
[----:B------:R-:W-:Y:S05]  /*d8b0*/  BSYNC B0 ;  /* 0x0000000000007941 */ /* 0x000fea0003800000 */
.L_x_352:
        /* <DEDUP_REMOVED lines=9> */
.L_x_355:
[----:B------:R-:W-:Y:S05]  /*d950*/  BSYNC B0 ;  /* 0x0000000000007941 */ /* 0x000fea0003800000 */
.L_x_354:
        /* <DEDUP_REMOVED lines=9> */
.L_x_357:
[----:B------:R-:W-:Y:S05]  /*d9f0*/  BSYNC B0 ;  /* 0x0000000000007941 */ /* 0x000fea0003800000 */
.L_x_356:
        /* <DEDUP_REMOVED lines=9> */
.L_x_359:
[----:B------:R-:W-:Y:S05]  /*da90*/  BSYNC B0 ;  /* 0x0000000000007941 */ /* 0x000fea0003800000 */
.L_x_358:
        /* <DEDUP_REMOVED lines=9> */
.L_x_361:
[----:B------:R-:W-:Y:S05]  /*db30*/  BSYNC B0 ;  /* 0x0000000000007941 */ /* 0x000fea0003800000 */
.L_x_360:
        /* <DEDUP_REMOVED lines=9> */
.L_x_363:
[----:B------:R-:W-:Y:S05]  /*dbd0*/  BSYNC B0 ;  /* 0x0000000000007941 */ /* 0x000fea0003800000 */
.L_x_362:
        /* <DEDUP_REMOVED lines=9> */
.L_x_365:
[----:B------:R-:W-:Y:S05]  /*dc70*/  BSYNC B0 ;  /* 0x0000000000007941 */ /* 0x000fea0003800000 */
.L_x_364:
        /* <DEDUP_REMOVED lines=9> */
.L_x_367:
[----:B------:R-:W-:Y:S05]  /*dd10*/  BSYNC B0 ;  /* 0x0000000000007941 */ /* 0x000fea0003800000 */
.L_x_366:
        /* <DEDUP_REMOVED lines=9> */
.L_x_369:
[----:B------:R-:W-:Y:S05]  /*ddb0*/  BSYNC B0 ;  /* 0x0000000000007941 */ /* 0x000fea0003800000 */
.L_x_368:
        /* <DEDUP_REMOVED lines=9> */
.L_x_371:
[----:B------:R-:W-:Y:S05]  /*de50*/  BSYNC B0 ;  /* 0x0000000000007941 */ /* 0x000fea0003800000 */
.L_x_370:
        /* <DEDUP_REMOVED lines=9> */
.L_x_373:
[----:B------:R-:W-:Y:S05]  /*def0*/  BSYNC B0 ;  /* 0x0000000000007941 */ /* 0x000fea0003800000 */
.L_x_372:
        /* <DEDUP_REMOVED lines=9> */
.L_x_375:
[----:B------:R-:W-:Y:S05]  /*df90*/  BSYNC B0 ;  /* 0x0000000000007941 */ /* 0x000fea0003800000 */
.L_x_374:
        /* <DEDUP_REMOVED lines=9> */
.L_x_377:
[----:B------:R-:W-:Y:S05]  /*e030*/  BSYNC B0 ;  /* 0x0000000000007941 */ /* 0x000fea0003800000 */
.L_x_376:
        /* <DEDUP_REMOVED lines=9> */
.L_x_379:
[----:B------:R-:W-:Y:S05]  /*e0d0*/  BSYNC B0 ;  /* 0x0000000000007941 */ /* 0x000fea0003800000 */
.L_x_378:
        /* <DEDUP_REMOVED lines=9> */
.L_x_381:
[----:B------:R-:W-:Y:S05]  /*e170*/  BSYNC B0 ;  /* 0x0000000000007941 */ /* 0x000fea0003800000 */
.L_x_380:
        /* <DEDUP_REMOVED lines=9> */
.L_x_383:
[----:B------:R-:W-:Y:S05]  /*e210*/  BSYNC B0 ;  /* 0x0000000000007941 */ /* 0x000fea0003800000 */
.L_x_382:
        /* <DEDUP_REMOVED lines=9> */
.L_x_385:
[----:B------:R-:W-:Y:S05]  /*e2b0*/  BSYNC B0 ;  /* 0x0000000000007941 */ /* 0x000fea0003800000 */
.L_x_384:
        /* <DEDUP_REMOVED lines=9> */
.L_x_387:
[----:B------:R-:W-:Y:S05]  /*e350*/  BSYNC B0 ;  /* 0x0000000000007941 */ /* 0x000fea0003800000 */
.L_x_386:
        /* <DEDUP_REMOVED lines=9> */
.L_x_389:
[----:B------:R-:W-:Y:S05]  /*e3f0*/  BSYNC B0 ;  /* 0x0000000000007941 */ /* 0x000fea0003800000 */
.L_x_388:
        /* <DEDUP_REMOVED lines=9> */
.L_x_391:
[----:B------:R-:W-:Y:S05]  /*e490*/  BSYNC B0 ;  /* 0x0000000000007941 */ /* 0x000fea0003800000 */
.L_x_390:
        /* <DEDUP_REMOVED lines=9> */
.L_x_393:
[----:B------:R-:W-:Y:S05]  /*e530*/  BSYNC B0 ;  /* 0x0000000000007941 */ /* 0x000fea0003800000 */
.L_x_392:
        /* <DEDUP_REMOVED lines=9> */
.L_x_395:
[----:B------:R-:W-:Y:S05]  /*e5d0*/  BSYNC B0 ;  /* 0x0000000000007941 */ /* 0x000fea0003800000 */
.L_x_394:
        /* <DEDUP_REMOVED lines=9> */
.L_x_397:
[----:B------:R-:W-:Y:S05]  /*e670*/  BSYNC B0 ;  /* 0x0000000000007941 */ /* 0x000fea0003800000 */
.L_x_396:
[----:B01--45:R-:W-:Y:S01]  /*e680*/  IMAD.U32 R4, R15, 0x10000, RZ ;  /* 0x000100000f047824 */ /* 0x033fe200078e00ff */
        /* <DEDUP_REMOVED lines=8> */
.L_x_399:
[----:B------:R-:W-:Y:S05]  /*e710*/  BSYNC B0 ;  /* 0x0000000000007941 */ /* 0x000fea0003800000 */
.L_x_398:
[----:B0----5:R-:W-:Y:S01]  /*e720*/  IMAD.U32 R4, R15, 0x10000, RZ ;  /* 0x000100000f047824 */ /* 0x021fe200078e00ff */
[----:B------:R-:W-:Y:S01]  /*e730*/  ISETP.GT.AND P1, PT, R0, 0x79, P1 ;  /* 0x000000790000780c */ /* 0x000fe20000f24270 */
[----:B------:R-:W-:Y:S01]  /*e740*/  BSSY B0, `(.L_x_400) ;  /* 0x000000b000007945 */ /* 0x000fe20003800000 */
[----:B------:R-:W-:Y:S01]  /*e750*/  IADD3 R8, P0, R12, 0xc0, RZ ;  /* 0x000000c00c087810 */ /* 0x000fe20007f1e0ff */
[----:B------:R-:W-:Y:S01]  /*e760*/  FMUL R5, R4, UR22 ;  /* 0x0000001604057c20 */ /* 0x000fe20008400000 */
[----:B------:R-:W-:-:S03]  /*e770*/  @P2 MOV R4, R18 ;  /* 0x0000001200042202 */ /* 0x000fc60000000f00 */
[----:B------:R-:W-:-:S05]  /*e780*/  FFMA R5, R150, UR11, R5 ;  /* 0x0000000b96057c23 */ /* 0x000fca0008000005 */
[----:B------:R-:W-:-:S04]  /*e790*/  F2FP.BF16.F32.PACK_AB R5, RZ, R5 ;  /* 0x00000005ff05723e */ /* 0x000fc800000010ff */
[----:B------:R-:W-:Y:S01]  /*e7a0*/  PRMT R9, R5, 0x7610, R9 ;  /* 0x0000761005097816 */ /* 0x000fe20000000009 */
[----:B------:R-:W-:-:S05]  /*e7b0*/  @P2 IMAD.MOV.U32 R5, RZ, RZ, R19 ;  /* 0x000000ffff052224 */ /* 0x000fca00078e0013 */
[----:B------:R0:W-:Y:S01]  /*e7c0*/  @P2 STG.E.U16 desc[UR20][R4.64+0xf0], R9 ;  /* 0x0000f00904002986 */ /* 0x0001e2000c101514 */
[----:B------:R-:W-:Y:S05]  /*e7d0*/  @!P1 BRA `(.L_x_401) ;  /* 0x0000000000049947 */ /* 0x000fea0003800000 */
[----:B------:R4:W5:Y:S02]  /*e7e0*/  LDG.E.LTC128B.U16 R15, desc[UR20][R6.64+0xf2] ;  /* 0x0000f214060f7981 */ /* 0x000964000c1e1520 */
.L_x_401:
[----:B------:R-:W-:Y:S05]  /*e7f0*/  BSYNC B0 ;  /* 0x0000000000007941 */ /* 0x000fea0003800000 */
.L_x_400:
[----:B0----5:R-:W-:Y:S02]  /*e800*/  IMAD.U32 R4, R15, 0x10000, RZ ;  /* 0x000100000f047824 */ /* 0x021fe400078e00ff */
[----:B------:R-:W-:Y:S01]  /*e810*/  IMAD.X R12, RZ, RZ, R13, P0 ;  /* 0x000000ffff0c7224 */ /* 0x000fe200000e060d */
[----:B------:R-:W-:Y:S01]  /*e820*/  ISETP.GT.AND P0, PT, R14, 0xc0, PT ;  /* 0x000000c00e00780c */ /* 0x000fe20003f04270 */
[----:B------:R-:W-:Y:S01]  /*e830*/  FMUL R4, R4, UR22 ;  /* 0x0000001604047c20 */ /* 0x000fe20008400000 */
[----:B-1234-:R-:W-:Y:S02]  /*e840*/  IMAD.WIDE.U32 R6, R8, UR16, R10 ;  /* 0x0000001008067c25 */ /* 0x01efe4000f8e000a */
[----:B------:R-:W-:Y:S02]  /*e850*/  ISETP.GT.AND P2, PT, R0, RZ, P0 ;  /* 0x000000ff0000720c */ /* 0x000fe40000744270 */
[----:B------:R-:W-:Y:S01]  /*e860*/  FFMA R4, R151, UR11, R4 ;  /* 0x0000000b97047c23 */ /* 0x000fe20008000004 */
[----:B------:R-:W-:-:S04]  /*e870*/  IMAD R5, R12, UR16, RZ ;  /* 0x000000100c057c24 */ /* 0x000fc8000f8e02ff */
[----:B------:R-:W-:Y:S01]  /*e880*/  IMAD R13, R8, UR17, R5 ;  /* 0x00000011080d7c24 */ /* 0x000fe2000f8e0205 */
[----:B------:R-:W-:Y:S02]  /*e890*/  F2FP.BF16.F32.PACK_AB R9, RZ, R4 ;  /* 0x00000004ff09723e */ /* 0x000fe400000010ff */
[C---:B------:R-:W-:Y:S01]  /*e8a0*/  LEA R4, P3, R6.reuse, UR18, 0x1 ;  /* 0x0000001206047c11 */ /* 0x040fe2000f8608ff */
[----:B------:R-:W-:Y:S02]  /*e8b0*/  IMAD.IADD R5, R7, 0x1, R13 ;  /* 0x0000000107057824 */ /* 0x000fe400078e020d */
[----:B------:R0:W-:Y:S03]  /*e8c0*/  @P1 STG.E.U16 desc[UR20][R18.64+0xf2], R9 ;  /* 0x0000f20912001986 */ /* 0x0001e6000c101514 */
[----:B------:R-:W-:-:S05]  /*e8d0*/  LEA.HI.X R5, R6, UR19, R5, 0x1, P3 ;  /* 0x0000001306057c11 */ /* 0x000fca00098f0c05 */
[----:B------:R-:W2:Y:S01]  /*e8e0*/  @P2 LDG.E.LTC128B.U16 R15, desc[UR20][R4.64] ;  /* 0x00000014040f2981 */ /* 0x000ea2000c1e1520 */
[----:B------:R-:W-:Y:S01]  /*e8f0*/  UIMAD UR4, UR15, 0x180, URZ ;  /* 0x000001800f0478a4 */ /* 0x000fe2000f8e023f */
[----:B------:R-:W-:Y:S01]  /*e900*/  ISETP.GT.AND P3, PT, R0, 0x1, P0 ;  /* 0x000000010000780c */ /* 0x000fe20000764270 */
[----:B------:R-:W-:Y:S01]  /*e910*/  BSSY B0, `(.L_x_402) ;  /* 0x000000d000007945 */ /* 0x000fe20003800000 */
[----:B0-----:R-:W-:-:S05]  /*e920*/  MOV R9, UR14 ;  /* 0x0000000e00097c02 */ /* 0x001fca0008000f00 */
[----:B------:R-:W-:-:S04]  /*e930*/  IMAD.WIDE.U32 R2, R9, 0x180, R2 ;  /* 0x0000018009027825 */ /* 0x000fc800078e0002 */
[----:B--2---:R-:W-:-:S04]  /*e940*/  IMAD.U32 R6, R15, 0x10000, RZ ;  /* 0x000100000f067824 */ /* 0x004fc800078e00ff */
[----:B------:R-:W-:-:S04]  /*e950*/  FMUL R7, R6, UR22 ;  /* 0x0000001606077c20 */ /* 0x000fc80008400000 */
[----:B------:R-:W-:-:S05]  /*e960*/  FFMA R7, R24, UR11, R7 ;  /* 0x0000000b18077c23 */ /* 0x000fca0008000007 */
[----:B------:R-:W-:Y:S01]  /*e970*/  F2FP.BF16.F32.PACK_AB R6, RZ, R7 ;  /* 0x00000007ff06723e */ /* 0x000fe200000010ff */
[----:B------:R-:W-:-:S03]  /*e980*/  VIADD R7, R3, UR4 ;  /* 0x0000000403077c36 */ /* 0x000fc60008000000 */
[----:B------:R-:W-:Y:S01]  /*e990*/  PRMT R9, R6, 0x7610, R9 ;  /* 0x0000761006097816 */ /* 0x000fe20000000009 */
[----:B------:R-:W-:-:S05]  /*e9a0*/  @P2 IMAD.MOV.U32 R6, RZ, RZ, R2 ;  /* 0x000000ffff062224 */ /* 0x000fca00078e0002 */
[----:B------:R0:W-:Y:S01]  /*e9b0*/  @P2 STG.E.U16 desc[UR20][R6.64], R9 ;  /* 0x0000000906002986 */ /* 0x0001e2000c101514 */
[----:B------:R-:W-:Y:S05]  /*e9c0*/  @!P3 BRA `(.L_x_403) ;  /* 0x000000000004b947 */ /* 0x000fea0003800000 */
[----:B------:R1:W5:Y:S02]  /*e9d0*/  LDG.E.LTC128B.U16 R15, desc[UR20][R4.64+0x2] ;  /* 0x00000214040f7981 */ /* 0x000364000c1e1520 */
.L_x_403:
[----:B------:R-:W-:Y:S05]  /*e9e0*/  BSYNC B0 ;  /* 0x0000000000007941 */ /* 0x000fea0003800000 */
.L_x_402:
[----:B0-----:R-:W-:Y:S01]  /*e9f0*/  IMAD.WIDE.U32 R8, R8, R17, UR12 ;  /* 0x0000000c08087e25 */ /* 0x001fe2000f8e0011 */
[----:B------:R-:W-:Y:S01]  /*ea00*/  ISETP.GT.AND P1, PT, R14, 0xc8, PT ;  /* 0x000000c80e00780c */ /* 0x000fe20003f24270 */
[----:B------:R-:W-:Y:S02]  /*ea10*/  BSSY B0, `(.L_x_404) ;  /* 0x000000f000007945 */ /* 0x000fe40003800000 */
[----:B-----5:R-:W-:Y:S01]  /*ea20*/  IMAD.U32 R12, R15, 0x10000, RZ ;  /* 0x000100000f0c7824 */ /* 0x020fe200078e00ff */
[----:B------:R-:W-:Y:S02]  /*ea30*/  IADD3 R10, P2, R10, R8, RZ ;  /* 0x000000080a0a7210 */ /* 0x000fe40007f5e0ff */
[----:B------:R-:W-:Y:S01]  /*ea40*/  ISETP.GT.AND P4, PT, R0, RZ, P1 ;  /* 0x000000ff0000720c */ /* 0x000fe20000f84270 */
[----:B------:R-:W-:Y:S01]  /*ea50*/  FMUL R12, R12, UR22 ;  /* 0x000000160c0c7c20 */ /* 0x000fe20008400000 */
[----:B------:R-:W-:Y:S01]  /*ea60*/  IADD3.X R9, R11, R13, R9, P2, !PT ;  /* 0x0000000d0b097210 */ /* 0x000fe200017fe409 */
[----:B------:R-:W-:Y:S01]  /*ea70*/  @P3 IMAD.MOV.U32 R11, RZ, RZ, R7 ;  /* 0x000000ffff0b3224 */ /* 0x000fe200078e0007 */
[----:B------:R-:W-:Y:S01]  /*ea80*/  LEA R8, P2, R10, UR18, 0x1 ;  /* 0x000000120a087c11 */ /* 0x000fe2000f8408ff */
[----:B------:R-:W-:-:S03]  /*ea90*/  FFMA R12, R25, UR11, R12 ;  /* 0x0000000b190c7c23 */ /* 0x000fc6000800000c */
[----:B------:R-:W-:Y:S01]  /*eaa0*/  LEA.HI.X R9, R10, UR19, R9, 0x1, P2 ;  /* 0x000000130a097c11 */ /* 0x000fe200090f0c09 */
[----:B------:R-:W-:Y:S01]  /*eab0*/  @P3 IMAD.MOV.U32 R10, RZ, RZ, R2 ;  /* 0x000000ffff0a3224 */ /* 0x000fe200078e0002 */
[----:B------:R-:W-:-:S05]  /*eac0*/  F2FP.BF16.F32.PACK_AB R12, RZ, R12 ;  /* 0x0000000cff0c723e */ /* 0x000fca00000010ff */
[----:B------:R0:W-:Y:S01]  /*ead0*/  @P3 STG.E.U16 desc[UR20][R10.64+0x2], R12 ;  /* 0x0000020c0a003986 */ /* 0x0001e2000c101514 */
[----:B------:R-:W-:Y:S05]  /*eae0*/  @!P4 BRA `(.L_x_405) ;  /* 0x000000000004c947 */ /* 0x000fea0003800000 */
[----:B------:R2:W5:Y:S02]  /*eaf0*/  LDG.E.LTC128B.U16 R15, desc[UR20][R8.64] ;  /* 0x00000014080f7981 */ /* 0x000564000c1e1520 */
.L_x_405:
[----:B------:R-:W-:Y:S05]  /*eb00*/  BSYNC B0 ;  /* 0x0000000000007941 */ /* 0x000fea0003800000 */
.L_x_404:
[----:B0----5:R-:W-:Y:S01]  /*eb10*/  SHF.L.U32 R10, R15, 0x10, RZ ;  /* 0x000000100f0a7819 */ /* 0x021fe200000006ff */
[----:B------:R-:W-:Y:S01]  /*eb20*/  BSSY B0, `(.L_x_406) ;  /* 0x000000a000007945 */ /* 0x000fe20003800000 */
[----:B------:R-:W-:-:S03]  /*eb30*/  ISETP.GT.AND P3, PT, R0, 0x1, P1 ;  /* 0x000000010000780c */ /* 0x000fc60000f64270 */
[----:B------:R-:W-:Y:S01]  /*eb40*/  FMUL R11, R10, UR22 ;  /* 0x000000160a0b7c20 */ /* 0x000fe20008400000 */
[----:B------:R-:W-:-:S03]  /*eb50*/  IADD3 R10, P2, R2, UR8, RZ ;  /* 0x00000008020a7c10 */ /* 0x000fc6000ff5e0ff */
[----:B------:R-:W-:-:S05]  /*eb60*/  FFMA R11, R26, UR11, R11 ;  /* 0x0000000b1a0b7c23 */ /* 0x000fca000800000b */
[----:B------:R-:W-:Y:S02]  /*eb70*/  F2FP.BF16.F32.PACK_AB R12, RZ, R11 ;  /* 0x0000000bff0c723e */ /* 0x000fe400000010ff */
[----:B------:R-:W-:-:S05]  /*eb80*/  IADD3.X R11, R7, UR5, RZ, P2, !PT ;  /* 0x00000005070b7c10 */ /* 0x000fca00097fe4ff */
[----:B------:R0:W-:Y:S01]  /*eb90*/  @P4 STG.E.U16 desc[UR20][R10.64], R12 ;  /* 0x0000000c0a004986 */ /* 0x0001e2000c101514 */
[----:B------:R-:W-:Y:S05]  /*eba0*/  @!P3 BRA `(.L_x_407) ;  /* 0x000000000004b947 */ /* 0x000fea0003800000 */
[----:B------:R3:W5:Y:S02]  /*ebb0*/  LDG.E.LTC128B.U16 R15, desc[UR20][R8.64+0x2] ;  /* 0x00000214080f7981 */ /* 0x000764000c1e1520 */
.L_x_407:
[----:B------:R-:W-:Y:S05]  /*ebc0*/  BSYNC B0 ;  /* 0x0000000000007941 */ /* 0x000fea0003800000 */
.L_x_406:
        /* <DEDUP_REMOVED lines=9> */
.L_x_409:
[----:B------:R-:W-:Y:S05]  /*ec60*/  BSYNC B0 ;  /* 0x0000000000007941 */ /* 0x000fea0003800000 */
.L_x_408:
[----:B0----5:R-:W-:Y:S01]  /*ec70*/  IMAD.U32 R12, R15, 0x10000, RZ ;  /* 0x000100000f0c7824 */ /* 0x021fe200078e00ff */
[----:B------:R-:W-:Y:S01]  /*ec80*/  ISETP.GT.AND P3, PT, R0, 0x9, P0 ;  /* 0x000000090000780c */ /* 0x000fe20000764270 */
[----:B------:R-:W-:Y:S02]  /*ec90*/  BSSY B0, `(.L_x_410) ;  /* 0x000000a000007945 */ /* 0x000fe40003800000 */
        /* <DEDUP_REMOVED lines=9> */
.L_x_411:
[----:B------:R-:W-:Y:S05]  /*ed30*/  BSYNC B0 ;  /* 0x0000000000007941 */ /* 0x000fea0003800000 */
.L_x_410:
[----:B0----5:R-:W-:Y:S01]  /*ed40*/  IMAD.U32 R12, R15, 0x10000, RZ ;  /* 0x000100000f0c7824 */ /* 0x021fe200078e00ff */
[----:B------:R-:W-:Y:S01]  /*ed50*/  ISETP.GT.AND P4, PT, R0, 0x8, P1 ;  /* 0x000000080000780c */ /* 0x000fe20000f84270 */
[----:B------:R-:W-:Y:S01]  /*ed60*/  @P3 IMAD.MOV.U32 R13, RZ, RZ, R7 ;  /* 0x000000ffff0d3224 */ /* 0x000fe200078e0007 */
[----:B------:R-:W-:Y:S01]  /*ed70*/  BSSY B0, `(.L_x_412) ;  /* 0x0000009000007945 */ /* 0x000fe20003800000 */
[----:B------:R-:W-:-:S04]  /*ed80*/  FMUL R12, R12, UR22 ;  /* 0x000000160c0c7c20 */ /* 0x000fc80008400000 */
[----:B------:R-:W-:-:S05]  /*ed90*/  FFMA R12, R29, UR11, R12 ;  /* 0x0000000b1d0c7c23 */ /* 0x000fca000800000c */
[----:B------:R-:W-:-:S04]  /*eda0*/  F2FP.BF16.F32.PACK_AB R12, RZ, R12 ;  /* 0x0000000cff0c723e */ /* 0x000fc800000010ff */
[----:B------:R-:W-:Y:S02]  /*edb0*/  PRMT R14, R12, 0x7610, R14 ;  /* 0x000076100c0e7816 */ /* 0x000fe4000000000e */
[----:B------:R-:W-:-:S05]  /*edc0*/  @P3 MOV R12, R2 ;  /* 0x00000002000c3202 */ /* 0x000fca0000000f00 */
[----:B------:R0:W-:Y:S01]  /*edd0*/  @P3 STG.E.U16 desc[UR20][R12.64+0x12], R14 ;  /* 0x0000120e0c003986 */ /* 0x0001e2000c101514 */
[----:B------:R-:W-:Y:S05]  /*ede0*/  @!P4 BRA `(.L_x_413) ;  /* 0x000000000004c947 */ /* 0x000fea0003800000 */
[----:B------:R0:W5:Y:S02]  /*edf0*/  LDG.E.LTC128B.U16 R15, desc[UR20][R8.64+0x10] ;  /* 0x00001014080f7981 */ /* 0x000164000c1e1520 */
.L_x_413:
[----:B------:R-:W-:Y:S05]  /*ee00*/  BSYNC B0 ;  /* 0x0000000000007941 */ /* 0x000fea0003800000 */
.L_x_412:
        /* <DEDUP_REMOVED lines=9> */
.L_x_415:
[----:B------:R-:W-:Y:S05]  /*eea0*/  BSYNC B0 ;  /* 0x0000000000007941 */ /* 0x000fea0003800000 */
.L_x_414:
        /* <DEDUP_REMOVED lines=9> */
.L_x_417:
[----:B------:R-:W-:Y:S05]  /*ef40*/  BSYNC B0 ;  /* 0x0000000000007941 */ /* 0x000fea0003800000 */
.L_x_416:
[----:B0----5:R-:W-:Y:S01]  /*ef50*/  IMAD.U32 R12, R15, 0x10000, RZ ;  /* 0x000100000f0c7824 */ /* 0x021fe200078e00ff */
[----:B------:R-:W-:Y:S01]  /*ef60*/  ISETP.GT.AND P3, PT, R0, 0x11, P0 ;  /* 0x000000110000780c */ /* 0x000fe20000764270 */
[----:B------:R-:W-:Y:S02]  /*ef70*/  BSSY B0, `(.L_x_418) ;  /* 0x000000a000007945 */ /* 0x000fe40003800000 */
[----:B------:R-:W-:Y:S01]  /*ef80*/  FMUL R13, R12, UR22 ;  /* 0x000000160c0d7c20 */ /* 0x000fe20008400000 */
[----:B------:R-:W-:-:S03]  /*ef90*/  @P4 IMAD.MOV.U32 R12, RZ, RZ, R2 ;  /* 0x000000ffff0c4224 */ /* 0x000fc600078e0002 */
[----:B------:R-:W-:-:S05]  /*efa0*/  FFMA R13, R32, UR11, R13 ;  /* 0x0000000b200d7c23 */ /* 0x000fca000800000d */
[----:B------:R-:W-:-:S04]  /*efb0*/  F2FP.BF16.F32.PACK_AB R13, RZ, R13 ;  /* 0x0000000dff0d723e */ /* 0x000fc800000010ff */
[----:B------:R-:W-:Y:S02]  /*efc0*/  PRMT R14, R13, 0x7610, R14 ;  /* 0x000076100d0e7816 */ /* 0x000fe4000000000e */
[----:B------:R-:W-:-:S05]  /*efd0*/  @P4 MOV R13, R7 ;  /* 0x00000007000d4202 */ /* 0x000fca0000000f00 */
[----:B------:R0:W-:Y:S01]  /*efe0*/  @P4 STG.E.U16 desc[UR20][R12.64+0x20], R14 ;  /* 0x0000200e0c004986 */ /* 0x0001e2000c101514 */
[----:B------:R-:W-:Y:S05]  /*eff0*/  @!P3 BRA `(.L_x_419) ;  /* 0x000000000004b947 */ /* 0x000fea0003800000 */
[----:B------:R0:W5:Y:S02]  /*f000*/  LDG.E.LTC128B.U16 R15, desc[UR20][R4.64+0x22] ;  /* 0x00002214040f7981 */ /* 0x000164000c1e1520 */
.L_x_419:
[----:B------:R-:W-:Y:S05]  /*f010*/  BSYNC B0 ;  /* 0x0000000000007941 */ /* 0x000fea0003800000 */
.L_x_418:
[----:B0----5:R-:W-:Y:S01]  /*f020*/  IMAD.U32 R12, R15, 0x10000, RZ ;  /* 0x000100000f0c7824 */ /* 0x021fe200078e00ff */
[----:B------:R-:W-:Y:S01]  /*f030*/  ISETP.GT.AND P4, PT, R0, 0x10, P1 ;  /* 0x000000100000780c */ /* 0x000fe20000f84270 */
[----:B------:R-:W-:Y:S01]  /*f040*/  @P3 IMAD.MOV.U32 R13, RZ, RZ, R7 ;  /* 0x000000ffff0d3224 */ /* 0x000fe200078e0007 */
[----:B------:R-:W-:Y:S01]  /*f050*/  BSSY B0, `(.L_x_420) ;  /* 0x0000009000007945 */ /* 0x000fe20003800000 */
[----:B------:R-:W-:-:S04]  /*f060*/  FMUL R12, R12, UR22 ;  /* 0x000000160c0c7c20 */ /* 0x000fc80008400000 */
[----:B------:R-:W-:-:S05]  /*f070*/  FFMA R12, R33, UR11, R12 ;  /* 0x0000000b210c7c23 */ /* 0x000fca000800000c */
[----:B------:R-:W-:-:S04]  /*f080*/  F2FP.BF16.F32.PACK_AB R12, RZ, R12 ;  /* 0x0000000cff0c723e */ /* 0x000fc800000010ff */
[----:B------:R-:W-:Y:S01]  /*f090*/  PRMT R14, R12, 0x7610, R14 ;  /* 0x000076100c0e7816 */ /* 0x000fe2000000000e */
[----:B------:R-:W-:-:S05]  /*f0a0*/  @P3 IMAD.MOV.U32 R12, RZ, RZ, R2 ;  /* 0x000000ffff0c3224 */ /* 0x000fca00078e0002 */
[----:B------:R0:W-:Y:S01]  /*f0b0*/  @P3 STG.E.U16 desc[UR20][R12.64+0x22], R14 ;  /* 0x0000220e0c003986 */ /* 0x0001e2000c101514 */
[----:B------:R-:W-:Y:S05]  /*f0c0*/  @!P4 BRA `(.L_x_421) ;  /* 0x000000000004c947 */ /* 0x000fea0003800000 */
[----:B------:R0:W5:Y:S02]  /*f0d0*/  LDG.E.LTC128B.U16 R15, desc[UR20][R8.64+0x20] ;  /* 0x00002014080f7981 */ /* 0x000164000c1e1520 */
.L_x_421:
[----:B------:R-:W-:Y:S05]  /*f0e0*/  BSYNC B0 ;  /* 0x0000000000007941 */ /* 0x000fea0003800000 */
.L_x_420:
        /* <DEDUP_REMOVED lines=9> */
.L_x_423:
[----:B------:R-:W-:Y:S05]  /*f180*/  BSYNC B0 ;  /* 0x0000000000007941 */ /* 0x000fea0003800000 */
.L_x_422:
        /* <DEDUP_REMOVED lines=9> */
.L_x_425:
[----:B------:R-:W-:Y:S05]  /*f220*/  BSYNC B0 ;  /* 0x0000000000007941 */ /* 0x000fea0003800000 */
.L_x_424:
[----:B0----5:R-:W-:Y:S01]  /*f230*/  SHF.L.U32 R12, R15, 0x10, RZ ;  /* 0x000000100f0c7819 */ /* 0x021fe200000006ff */
[----:B------:R-:W-:Y:S01]  /*f240*/  BSSY B0, `(.L_x_426) ;  /* 0x000000b000007945 */ /* 0x000fe20003800000 */
[----:B------:R-:W-:-:S03]  /*f250*/  ISETP.GT.AND P3, PT, R0, 0x19, P0 ;  /* 0x000000190000780c */ /* 0x000fc60000764270 */
        /* <DEDUP_REMOVED lines=9> */
.L_x_427:
[----:B------:R-:W-:Y:S05]  /*f2f0*/  BSYNC B0 ;  /* 0x0000000000007941 */ /* 0x000fea0003800000 */
.L_x_426:
        /* <DEDUP_REMOVED lines=12> */
.L_x_429:
[----:B------:R-:W-:Y:S05]  /*f3c0*/  BSYNC B0 ;  /* 0x0000000000007941 */ /* 0x000fea0003800000 */
.L_x_428:
        /* <DEDUP_REMOVED lines=9> */
.L_x_431:
[----:B------:R-:W-:Y:S05]  /*f460*/  BSYNC B0 ;  /* 0x0000000000007941 */ /* 0x000fea0003800000 */
.L_x_430:
        /* <DEDUP_REMOVED lines=9> */
.L_x_433:
[----:B------:R-:W-:Y:S05]  /*f500*/  BSYNC B0 ;  /* 0x0000000000007941 */ /* 0x000fea0003800000 */
.L_x_432:
        /* <DEDUP_REMOVED lines=12> */
.L_x_435:
[----:B------:R-:W-:Y:S05]  /*f5d0*/  BSYNC B0 ;  /* 0x0000000000007941 */ /* 0x000fea0003800000 */
.L_x_434:
        /* <DEDUP_REMOVED lines=12> */
.L_x_437:
[----:B------:R-:W-:Y:S05]  /*f6a0*/  BSYNC B0 ;  /* 0x0000000000007941 */ /* 0x000fea0003800000 */
.L_x_436:
        /* <DEDUP_REMOVED lines=9> */
.L_x_439:
[----:B------:R-:W-:Y:S05]  /*f740*/  BSYNC B0 ;  /* 0x0000000000007941 */ /* 0x000fea0003800000 */
.L_x_438:
        /* <DEDUP_REMOVED lines=9> */
.L_x_441:
[----:B------:R-:W-:Y:S05]  /*f7e0*/  BSYNC B0 ;  /* 0x0000000000007941 */ /* 0x000fea0003800000 */
.L_x_440:
        /* <DEDUP_REMOVED lines=12> */
.L_x_443:
[----:B------:R-:W-:Y:S05]  /*f8b0*/  BSYNC B0 ;  /* 0x0000000000007941 */ /* 0x000fea0003800000 */
.L_x_442:
        /* <DEDUP_REMOVED lines=12> */
.L_x_445:
[----:B------:R-:W-:Y:S05]  /*f980*/  BSYNC B0 ;  /* 0x0000000000007941 */ /* 0x000fea0003800000 */
.L_x_444:
        /* <DEDUP_REMOVED lines=9> */
.L_x_447:
[----:B------:R-:W-:Y:S05]  /*fa20*/  BSYNC B0 ;  /* 0x0000000000007941 */ /* 0x000fea0003800000 */
.L_x_446:
        /* <DEDUP_REMOVED lines=9> */
.L_x_449:
[----:B------:R-:W-:Y:S05]  /*fac0*/  BSYNC B0 ;  /* 0x0000000000007941 */ /* 0x000fea0003800000 */
.L_x_448:
        /* <DEDUP_REMOVED lines=12> */
.L_x_451:
[----:B------:R-:W-:Y:S05]  /*fb90*/  BSYNC B0 ;  /* 0x0000000000007941 */ /* 0x000fea0003800000 */
.L_x_450:
        /* <DEDUP_REMOVED lines=12> */
.L_x_453:
[----:B------:R-:W-:Y:S05]  /*fc60*/  BSYNC B0 ;  /* 0x0000000000007941 */ /* 0x000fea0003800000 */
.L_x_452:
[----:B-----5:R-:W-:Y:S01]  /*fc70*/  SHF.L.U32 R11, R15, 0x10, RZ ;  /* 0x000000100f0b7819 */ /* 0x020fe200000006ff */
[----:B------:R-:W-:Y:S01]  /*fc80*/  BSSY B0, `(.L_x_454) ;  /* 0x0000009000007945 */ /* 0x000fe20003800000 */
[----:B------:R-:W-:-:S03]  /*fc90*/  ISETP.GT.AND P3, PT, R0, 0x31, P1 ;  /* 0x000000310000780c */ /* 0x000fc60000f64270 */
[----:B------:R-:W-:-:S04]  /*fca0*/  FMUL R11, R11, UR22 ;  /* 0x000000160b0b7c20 */ /* 0x000fc80008400000 */
[----:B------:R-:W-:-:S05]  /*fcb0*/  FFMA R11, R50, UR11, R11 ;  /* 0x0000000b320b7c23 */ /* 0x000fca000800000b */
[----:B0-----:R-:W-:Y:S02]  /*fcc0*/  F2FP.BF16.F32.PACK_AB R12, RZ, R11 ;  /* 0x0000000bff0c723e */ /* 0x001fe400000010ff */
[----:B------:R-:W-:-:S05]  /*fcd0*/  IADD3.X R11, R7, UR5, RZ, P2, !PT ;  /* 0x00000005070b7c10 */ /* 0x000fca00097fe4ff */
[----:B------:R0:W-:Y:S01]  /*fce0*/  @P4 STG.E.U16 desc[UR20][R10.64+0x60], R12 ;  /* 0x0000600c0a004986 */ /* 0x0001e2000c101514 */
[----:B------:R-:W-:Y:S05]  /*fcf0*/  @!P3 BRA `(.L_x_455) ;  /* 0x000000000004b947 */ /* 0x000fea0003800000 */
[----:B------:R0:W5:Y:S02]  /*fd00*/  LDG.E.LTC128B.U16 R15, desc[UR20][R8.64+0x62] ;  /* 0x00006214080f7981 */ /* 0x000164000c1e1520 */
.L_x_455:
[----:B------:R-:W-:Y:S05]  /*fd10*/  BSYNC B0 ;  /* 0x0000000000007941 */ /* 0x000fea0003800000 */
.L_x_454:
[----:B0----5:R-:W-:Y:S01]  /*fd20*/  IMAD.U32 R12, R15, 0x10000, RZ ;  /* 0x000100000f0c7824 */ /* 0x021fe200078e00ff */
[----:B------:R-:W-:Y:S01]  /*fd30*/  ISETP.GT.AND P2, PT, R0, 0x38, P0 ;  /* 0x000000380000780c */ /* 0x000fe20000744270 */
[----:B------:R-:W-:Y:S02]  /*fd40*/  BSSY B0, `(.L_x_456) ;  /* 0x000000a000007945 */ /* 0x000fe40003800000 */
        /* <DEDUP_REMOVED lines=9> */
.L_x_457:
[----:B------:R-:W-:Y:S05]  /*fde0*/  BSYNC B0 ;  /* 0x0000000000007941 */ /* 0x000fea0003800000 */
.L_x_456:
        /* <DEDUP_REMOVED lines=12> */
.L_x_459:
[----:B------:R-:W-:Y:S05]  /*feb0*/  BSYNC B0 ;  /* 0x0000000000007941 */ /* 0x000fea0003800000 */
.L_x_458:
        /* <DEDUP_REMOVED lines=12> */
.L_x_461:
[----:B------:R-:W-:Y:S05]  /*ff80*/  BSYNC B0 ;  /* 0x0000000000007941 */ /* 0x000fea0003800000 */
.L_x_460:
[----:B0----5:R-:W-:Y:S01]  /*ff90*/  IMAD.U32 R12, R15, 0x10000, RZ ;  /* 0x000100000f0c7824 */ /* 0x021fe200078e00ff */
[----:B------:R-:W-:Y:S01]  /*ffa0*/  ISETP.GT.AND P3, PT, R0, 0x39, P1 ;  /* 0x000000390000780c */ /* 0x000fe20000f64270 */
[----:B------:R-:W-:Y:S02]  /*ffb0*/  BSSY B0, `(.L_x_462) ;  /* 0x000000a000007945 */ /* 0x000fe40003800000 */
[----:B------:R-:W-:Y:S01]  /*ffc0*/  FMUL R13, R12, UR22 ;  /* 0x000000160c0d7c20 */ /* 0x000fe20008400000 */
[----:B------:R-:W-:-:S03]  /*ffd0*/  VIADD R12, R2, UR8 ;  /* 0x00000008020c7c36 */ /* 0x000fc60008000000 */
[----:B------:R-:W-:-:S05]  /*ffe0*/  FFMA R13, R54, UR11, R13 ;  /* 0x0000000b360d7c23 */ /* 0x000fca000800000d */
[----:B------:R-:W-:-:S04]  /*fff0*/  F2FP.BF16.F32.PACK_AB R13, RZ, R13 ;  /* 0x0000000dff0d723e */ /* 0x000fc800000010ff */
[----:B------:R-:W-:Y:S02]  /*10000*/  PRMT R14, R13, 0x7610, R14 ;  /* 0x000076100d0e7816 */ /* 0x000fe4000000000e */
[----:B------:R-:W-:-:S05]  /*10010*/  @P2 MOV R13, R11 ;  /* 0x0000000b000d2202 */ /* 0x000fca0000000f00 */
[----:B------:R0:W-:Y:S01]  /*10020*/  @P2 STG.E.U16 desc[UR20][R12.64+0x70], R14 ;  /* 0x0000700e0c002986 */ /* 0x0001e2000c101514 */
[----:B------:R-:W-:Y:S05]  /*10030*/  @!P3 BRA `(.L_x_463) ;  /* 0x000000000004b947 */ /* 0x000fea0003800000 */
[----:B------:R0:W5:Y:S02]  /*10040*/  LDG.E.LTC128B.U16 R15, desc[UR20][R8.64+0x72] ;  /* 0x00007214080f7981 */ /* 0x000164000c1e1520 */
.L_x_463:
[----:B------:R-:W-:Y:S05]  /*10050*/  BSYNC B0 ;  /* 0x0000000000007941 */ /* 0x000fea0003800000 */
.L_x_462:
        /* <DEDUP_REMOVED lines=12> */
.L_x_465:
[----:B------:R-:W-:Y:S05]  /*10120*/  BSYNC B0 ;  /* 0x0000000000007941 */ /* 0x000fea0003800000 */
.L_x_464:
        /* <DEDUP_REMOVED lines=12> */
.L_x_467:
[----:B------:R-:W-:Y:S05]  /*101f0*/  BSYNC B0 ;  /* 0x0000000000007941 */ /* 0x000fea0003800000 */
.L_x_466:
        /* <DEDUP_REMOVED lines=12> */
.L_x_469:
[----:B------:R-:W-:Y:S05]  /*102c0*/  BSYNC B0 ;  /* 0x0000000000007941 */ /* 0x000fea0003800000 */
.L_x_468:
        /* <DEDUP_REMOVED lines=12> */
.L_x_471:
[----:B------:R-:W-:Y:S05]  /*10390*/  BSYNC B0 ;  /* 0x0000000000007941 */ /* 0x000fea0003800000 */
.L_x_470:
        /* <DEDUP_REMOVED lines=12> */
.L_x_473:
[----:B------:R-:W-:Y:S05]  /*10460*/  BSYNC B0 ;  /* 0x0000000000007941 */ /* 0x000fea0003800000 */
.L_x_472:
        /* <DEDUP_REMOVED lines=12> */
.L_x_475:
[----:B------:R-:W-:Y:S05]  /*10530*/  BSYNC B0 ;  /* 0x0000000000007941 */ /* 0x000fea0003800000 */
.L_x_474:
        /* <DEDUP_REMOVED lines=12> */
.L_x_477:
[----:B------:R-:W-:Y:S05]  /*10600*/  BSYNC B0 ;  /* 0x0000000000007941 */ /* 0x000fea0003800000 */
.L_x_476:
        /* <DEDUP_REMOVED lines=12> */
.L_x_479:
[----:B------:R-:W-:Y:S05]  /*106d0*/  BSYNC B0 ;  /* 0x0000000000007941 */ /* 0x000fea0003800000 */
.L_x_478:
        /* <DEDUP_REMOVED lines=12> */
.L_x_481:
[----:B------:R-:W-:Y:S05]  /*107a0*/  BSYNC B0 ;  /* 0x0000000000007941 */ /* 0x000fea0003800000 */
.L_x_480:
        /* <DEDUP_REMOVED lines=12> */
.L_x_483:
[----:B------:R-:W-:Y:S05]  /*10870*/  BSYNC B0 ;  /* 0x0000000000007941 */ /* 0x000fea0003800000 */
.L_x_482:
        /* <DEDUP_REMOVED lines=12> */
.L_x_485:
[----:B------:R-:W-:Y:S05]  /*10940*/  BSYNC B0 ;  /* 0x0000000000007941 */ /* 0x000fea0003800000 */
.L_x_484:
        /* <DEDUP_REMOVED lines=12> */
.L_x_487:
[----:B------:R-:W-:Y:S05]  /*10a10*/  BSYNC B0 ;  /* 0x0000000000007941 */ /* 0x000fea0003800000 */
.L_x_486:
        /* <DEDUP_REMOVED lines=12> */
.L_x_489:
[----:B------:R-:W-:Y:S05]  /*10ae0*/  BSYNC B0 ;  /* 0x0000000000007941 */ /* 0x000fea0003800000 */
.L_x_488:
        /* <DEDUP_REMOVED lines=12> */
.L_x_491:
[----:B------:R-:W-:Y:S05]  /*10bb0*/  BSYNC B0 ;  /* 0x0000000000007941 */ /* 0x000fea0003800000 */
.L_x_490:
        /* <DEDUP_REMOVED lines=12> */
.L_x_493:
[----:B------:R-:W-:Y:S05]  /*10c80*/  BSYNC B0 ;  /* 0x0000000000007941 */ /* 0x000fea0003800000 */
.L_x_492:
        /* <DEDUP_REMOVED lines=12> */
.L_x_495:
[----:B------:R-:W-:Y:S05]  /*10d50*/  BSYNC B0 ;  /* 0x0000000000007941 */ /* 0x000fea0003800000 */
.L_x_494:
        /* <DEDUP_REMOVED lines=12> */
.L_x_497:
[----:B------:R-:W-:Y:S05]  /*10e20*/  BSYNC B0 ;  /* 0x0000000000007941 */ /* 0x000fea0003800000 */
.L_x_496:
        /* <DEDUP_REMOVED lines=12> */
.L_x_499:
[----:B------:R-:W-:Y:S05]  /*10ef0*/  BSYNC B0 ;  /* 0x0000000000007941 */ /* 0x000fea0003800000 */
.L_x_498:
        /* <DEDUP_REMOVED lines=12> */
.L_x_501:
[----:B------:R-:W-:Y:S05]  /*10fc0*/  BSYNC B0 ;  /* 0x0000000000007941 */ /* 0x000fea0003800000 */
.L_x_500:
        /* <DEDUP_REMOVED lines=12> */
.L_x_503:
[----:B------:R-:W-:Y:S05]  /*11090*/  BSYNC B0 ;  /* 0x0000000000007941 */ /* 0x000fea0003800000 */
.L_x_502:
        /* <DEDUP_REMOVED lines=12> */
.L_x_505:
[----:B------:R-:W-:Y:S05]  /*11160*/  BSYNC B0 ;  /* 0x0000000000007941 */ /* 0x000fea0003800000 */
.L_x_504:
        /* <DEDUP_REMOVED lines=12> */
.L_x_507:
[----:B------:R-:W-:Y:S05]  /*11230*/  BSYNC B0 ;  /* 0x0000000000007941 */ /* 0x000fea0003800000 */
.L_x_506:
        /* <DEDUP_REMOVED lines=12> */
.L_x_509:
[----:B------:R-:W-:Y:S05]  /*11300*/  BSYNC B0 ;  /* 0x0000000000007941 */ /* 0x000fea0003800000 */
.L_x_508:
[----:B0----5:R-:W-:Y:S01]  /*11310*/  IMAD.U32 R12, R15, 0x10000, RZ ;  /* 0x000100000f0c7824 */ /* 0x021fe200078e00ff */
[----:B------:R-:W-:Y:S01]  /*11320*/  ISETP.GT.AND P3, PT, R0, 0x69, P1 ;  /* 0x000000690000780c */ /* 0x000fe20000f64270 */
[----:B------:R-:W-:Y:S02]  /*11330*/  BSSY B0, `(.L_x_510) ;  /* 0x000000a000007945 */ /* 0x000fe40003800000 */
[----:B------:R-:W-:Y:S01]  /*11340*/  FMUL R13, R12, UR22 ;  /* 0x000000160c0d7c20 */ /* 0x000fe20008400000 */
[----:B------:R-:W-:-:S03]  /*11350*/  IADD3 R12, R2, UR8, RZ ;  /* 0x00000008020c7c10 */ /* 0x000fc6000fffe0ff */
[----:B------:R-:W-:-:S05]  /*11360*/  FFMA R13, R78, UR11, R13 ;  /* 0x0000000b4e0d7c23 */ /* 0x000fca000800000d */
[----:B------:R-:W-:-:S04]  /*11370*/  F2FP.BF16.F32.PACK_AB R13, RZ, R13 ;  /* 0x0000000dff0d723e */ /* 0x000fc800000010ff */
[----:B------:R-:W-:Y:S01]  /*11380*/  PRMT R14, R13, 0x7610, R14 ;  /* 0x000076100d0e7816 */ /* 0x000fe2000000000e */
[----:B------:R-:W-:-:S05]  /*11390*/  @P2 IMAD.MOV.U32 R13, RZ, RZ, R11 ;  /* 0x000000ffff0d2224 */ /* 0x000fca00078e000b */
[----:B------:R0:W-:Y:S01]  /*113a0*/  @P2 STG.E.U16 desc[UR20][R12.64+0xd0], R14 ;  /* 0x0000d00e0c002986 */ /* 0x0001e2000c101514 */
[----:B------:R-:W-:Y:S05]  /*113b0*/  @!P3 BRA `(.L_x_511) ;  /* 0x000000000004b947 */ /* 0x000fea0003800000 */
[----:B------:R0:W5:Y:S02]  /*113c0*/  LDG.E.LTC128B.U16 R15, desc[UR20][R8.64+0xd2] ;  /* 0x0000d214080f7981 */ /* 0x000164000c1e1520 */
.L_x_511:
[----:B------:R-:W-:Y:S05]  /*113d0*/  BSYNC B0 ;  /* 0x0000000000007941 */ /* 0x000fea0003800000 */
.L_x_510:
        /* <DEDUP_REMOVED lines=12> */
.L_x_513:
[----:B------:R-:W-:Y:S05]  /*114a0*/  BSYNC B0 ;  /* 0x0000000000007941 */ /* 0x000fea0003800000 */
.L_x_512:
        /* <DEDUP_REMOVED lines=12> */
.L_x_515:
[----:B------:R-:W-:Y:S05]  /*11570*/  BSYNC B0 ;  /* 0x0000000000007941 */ /* 0x000fea0003800000 */
.L_x_514:
[----:B0----5:R-:W-:Y:S01]  /*11580*/  IMAD.U32 R12, R15, 0x10000, RZ ;  /* 0x000100000f0c7824 */ /* 0x021fe200078e00ff */
[----:B------:R-:W-:Y:S01]  /*11590*/  @P3 MOV R13, R7 ;  /* 0x00000007000d3202 */ /* 0x000fe20000000f00 */
[----:B------:R-:W-:Y:S01]  /*115a0*/  BSSY B0, `(.L_x_516) ;  /* 0x000000a000007945 */ /* 0x000fe20003800000 */
[----:B------:R-:W-:Y:S01]  /*115b0*/  ISETP.GT.AND P2, PT, R0, 0x70, P1 ;  /* 0x000000700000780c */ /* 0x000fe20000f44270 */
        /* <DEDUP_REMOVED lines=8> */
.L_x_517:
[----:B------:R-:W-:Y:S05]  /*11640*/  BSYNC B0 ;  /* 0x0000000000007941 */ /* 0x000fea0003800000 */
.L_x_516:
[----:B0----5:R-:W-:Y:S01]  /*11650*/  IMAD.U32 R12, R15, 0x10000, RZ ;  /* 0x000100000f0c7824 */ /* 0x021fe200078e00ff */
[----:B------:R-:W-:Y:S01]  /*11660*/  ISETP.GT.AND P3, PT, R0, 0x71, P1 ;  /* 0x000000710000780c */ /* 0x000fe20000f64270 */
[----:B------:R-:W-:Y:S02]  /*11670*/  BSSY B0, `(.L_x_518) ;  /* 0x000000a000007945 */ /* 0x000fe40003800000 */
[----:B------:R-:W-:Y:S01]  /*11680*/  FMUL R13, R12, UR22 ;  /* 0x000000160c0d7c20 */ /* 0x000fe20008400000 */
[----:B------:R-:W-:-:S03]  /*11690*/  VIADD R12, R2, UR8 ;  /* 0x00000008020c7c36 */ /* 0x000fc60008000000 */
[----:B------:R-:W-:-:S05]  /*116a0*/  FFMA R13, R82, UR11, R13 ;  /* 0x0000000b520d7c23 */ /* 0x000fca000800000d */
[----:B------:R-:W-:-:S04]  /*116b0*/  F2FP.BF16.F32.PACK_AB R13, RZ, R13 ;  /* 0x0000000dff0d723e */ /* 0x000fc800000010ff */
[----:B------:R-:W-:Y:S01]  /*116c0*/  PRMT R14, R13, 0x7610, R14 ;  /* 0x000076100d0e7816 */ /* 0x000fe2000000000e */
[----:B------:R-:W-:-:S05]  /*116d0*/  @P2 IMAD.MOV.U32 R13, RZ, RZ, R11 ;  /* 0x000000ffff0d2224 */ /* 0x000fca00078e000b */
[----:B------:R0:W-:Y:S01]  /*116e0*/  @P2 STG.E.U16 desc[UR20][R12.64+0xe0], R14 ;  /* 0x0000e00e0c002986 */ /* 0x0001e2000c101514 */
[----:B------:R-:W-:Y:S05]  /*116f0*/  @!P3 BRA `(.L_x_519) ;  /* 0x000000000004b947 */ /* 0x000fea0003800000 */
[----:B------:R0:W5:Y:S02]  /*11700*/  LDG.E.LTC128B.U16 R15, desc[UR20][R8.64+0xe2] ;  /* 0x0000e214080f7981 */ /* 0x000164000c1e1520 */
.L_x_519:
[----:B------:R-:W-:Y:S05]  /*11710*/  BSYNC B0 ;  /* 0x0000000000007941 */ /* 0x000fea0003800000 */
.L_x_518:
[----:B0----5:R-:W-:Y:S01]  /*11720*/  IMAD.U32 R12, R15, 0x10000, RZ ;  /* 0x000100000f0c7824 */ /* 0x021fe200078e00ff */
[----:B------:R-:W-:Y:S01]  /*11730*/  ISETP.GT.AND P2, PT, R0, 0x78, P0 ;  /* 0x000000780000780c */ /* 0x000fe20000744270 */
[----:B------:R-:W-:Y:S02]  /*11740*/  BSSY B0, `(.L_x_520) ;  /* 0x000000a000007945 */ /* 0x000fe40003800000 */
[----:B------:R-:W-:-:S04]  /*11750*/  FMUL R12, R12, UR22 ;  /* 0x000000160c0c7c20 */ /* 0x000fc80008400000 */
[----:B------:R-:W-:-:S05]  /*11760*/  FFMA R12, R83, UR11, R12 ;  /* 0x0000000b530c7c23 */ /* 0x000fca000800000c */
[----:B------:R-:W-:Y:S02]  /*11770*/  F2FP.BF16.F32.PACK_AB R13, RZ, R12 ;  /* 0x0000000cff0d723e */ /* 0x000fe400000010ff */
[----:B------:R-:W-:Y:S02]  /*11780*/  IADD3 R12, R2, UR8, RZ ;  /* 0x00000008020c7c10 */ /* 0x000fe4000fffe0ff */
[----:B------:R-:W-:Y:S01]  /*11790*/  PRMT R14, R13, 0x7610, R14 ;  /* 0x000076100d0e7816 */ /* 0x000fe2000000000e */
[----:B------:R-:W-:-:S05]  /*117a0*/  @P3 IMAD.MOV.U32 R13, RZ, RZ, R11 ;  /* 0x000000ffff0d3224 */ /* 0x000fca00078e000b */
[----:B------:R0:W-:Y:S01]  /*117b0*/  @P3 STG.E.U16 desc[UR20][R12.64+0xe2], R14 ;  /* 0x0000e20e0c003986 */ /* 0x0001e2000c101514 */
[----:B------:R-:W-:Y:S05]  /*117c0*/  @!P2 BRA `(.L_x_521) ;  /* 0x000000000004a947 */ /* 0x000fea0003800000 */
[----:B------:R0:W5:Y:S02]  /*117d0*/  LDG.E.LTC128B.U16 R15, desc[UR20][R4.64+0xf0] ;  /* 0x0000f014040f7981 */ /* 0x000164000c1e1520 */
.L_x_521:
[----:B------:R-:W-:Y:S05]  /*117e0*/  BSYNC B0 ;  /* 0x0000000000007941 */ /* 0x000fea0003800000 */
.L_x_520:
        /* <DEDUP_REMOVED lines=12> */
.L_x_523:
[----:B------:R-:W-:Y:S05]  /*118b0*/  BSYNC B0 ;  /* 0x0000000000007941 */ /* 0x000fea0003800000 */
.L_x_522:
[----:B01--45:R-:W-:Y:S01]  /*118c0*/  SHF.L.U32 R4, R15, 0x10, RZ ;  /* 0x000000100f047819 */ /* 0x033fe200000006ff */
[----:B------:R-:W-:Y:S01]  /*118d0*/  @P0 IMAD.MOV.U32 R6, RZ, RZ, R2 ;  /* 0x000000ffff060224 */ /* 0x000fe200078e0002 */
        /* <DEDUP_REMOVED lines=8> */
.L_x_525:
[----:B------:R-:W-:Y:S05]  /*11960*/  BSYNC B0 ;  /* 0x0000000000007941 */ /* 0x000fea0003800000 */
.L_x_524:
        /* <DEDUP_REMOVED lines=12> */
.L_x_527:
[----:B------:R-:W-:Y:S05]  /*11a30*/  BSYNC B0 ;  /* 0x0000000000007941 */ /* 0x000fea0003800000 */
.L_x_526:
[----:B-----5:R-:W-:Y:S01]  /*11a40*/  SHF.L.U32 R15, R15, 0x10, RZ ;  /* 0x000000100f0f7819 */ /* 0x020fe200000006ff */
[----:B------:R-:W-:-:S04]  /*11a50*/  VIADD R2, R2, UR8 ;  /* 0x0000000802027c36 */ /* 0x000fc80008000000 */
[----:B0-----:R-:W-:-:S04]  /*11a60*/  FMUL R0, R15, UR22 ;  /* 0x000000160f007c20 */ /* 0x001fc80008400000 */
[----:B------:R-:W-:Y:S01]  /*11a70*/  FFMA R0, R87, UR11, R0 ;  /* 0x0000000b57007c23 */ /* 0x000fe20008000000 */
[----:B------:R-:W-:Y:S06]  /*11a80*/  @!P1 EXIT ;  /* 0x000000000000994d */ /* 0x000fec0003800000 */
[----:B------:R-:W-:Y:S01]  /*11a90*/  F2FP.BF16.F32.PACK_AB R0, RZ, R0 ;  /* 0x00000000ff00723e */ /* 0x000fe200000010ff */
[----:B------:R-:W-:-:S05]  /*11aa0*/  IMAD.MOV.U32 R3, RZ, RZ, R11 ;  /* 0x000000ffff037224 */ /* 0x000fca00078e000b */
[----:B------:R-:W-:Y:S01]  /*11ab0*/  STG.E.U16 desc[UR20][R2.64+0xf2], R0 ;  /* 0x0000f20002007986 */ /* 0x000fe2000c101514 */
[----:B------:R-:W-:Y:S05]  /*11ac0*/  EXIT ;  /* 0x000000000000794d */ /* 0x000fea0003800000 */
.L_x_25:
[----:B------:R-:W2:Y:S01]  /*11ad0*/  LDL.LU R7, [R1+0x8] ;  /* 0x0000080001077983 */ /* 0x000ea20000300800 */
[----:B------:R-:W-:-:S03]  /*11ae0*/  ULDC.64 UR6, c[0x0][0x650] ;  /* 0x0001940000067ab9 */ /* 0x000fc60000000a00 */
[----:B------:R-:W3:Y:S04]  /*11af0*/  LDL.LU R6, [R1+0xc] ;  /* 0x00000c0001067983 */ /* 0x000ee80000300800 */
[----:B------:R-:W4:Y:S04]  /*11b00*/  LDL.LU R8, [R1+0x18] ;  /* 0x0000180001087983 */ /* 0x000f280000300800 */
[----:B------:R-:W5:Y:S04]  /*11b10*/  LDL.LU R252, [R1+0x4c] ;  /* 0x00004c0001fc7983 */ /* 0x000f680000300800 */
        /* <DEDUP_REMOVED lines=35> */
[----:B------:R-:W5:Y:S01]  /*11d50*/  LDL.LU R232, [R1+0xdc] ;  /* 0x0000dc0001e87983 */ /* 0x000f620000300800 */
[----:B------:R-:W-:-:S03]  /*11d60*/  LEA R2, P2, R4, UR6, 0x1 ;  /* 0x0000000604027c11 */ /* 0x000fc6000f8408ff */
[----:B------:R-:W5:Y:S04]  /*11d70*/  LDL.LU R231, [R1+0xe0] ;  /* 0x0000e00001e77983 */ /* 0x000f680000300800 */
[----:B------:R-:W5:Y:S04]  /*11d80*/  LDL.LU R233, [R1+0xe4] ;  /* 0x0000e40001e97983 */ /* 0x000f680000300800 */
[----:B------:R-:W5:Y:S04]  /*11d90*/  LDL.LU R234, [R1+0xe8] ;  /* 0x0000e80001ea7983 */ /* 0x000f680000300800 */
[----:B------:R-:W5:Y:S01]  /*11da0*/  LDL.LU R235, [R1+0xec] ;  /* 0x0000ec0001eb7983 */ /* 0x000f620000300800 */
[----:B------:R-:W-:-:S03]  /*11db0*/  LEA.HI.X R3, R4, UR7, R3, 0x1, P2 ;  /* 0x0000000704037c11 */ /* 0x000fc600090f0c03 */
[----:B------:R-:W5:Y:S04]  /*11dc0*/  LDL.LU R236, [R1+0xf0] ;  /* 0x0000f00001ec7983 */ /* 0x000f680000300800 */
[----:B------:R-:W5:Y:S04]  /*11dd0*/  LDL.LU R237, [R1+0xf4] ;  /* 0x0000f40001ed7983 */ /* 0x000f680000300800 */
[----:B------:R-:W5:Y:S04]  /*11de0*/  LDL.LU R238, [R1+0xf8] ;  /* 0x0000f80001ee7983 */ /* 0x000f680000300800 */
[----:B------:R-:W5:Y:S04]  /*11df0*/  LDL.LU R239, [R1+0xfc] ;  /* 0x0000fc0001ef7983 */ /* 0x000f680000300800 */
[----:B------:R-:W4:Y:S04]  /*11e00*/  LDL.LU R4, [R1+0x4] ;  /* 0x0000040001047983 */ /* 0x000f280000300800 */
[----:B------:R-:W5:Y:S01]  /*11e10*/  LDL.LU R5, [R1] ;  /* 0x0000000001057983 */ /* 0x000f620000300800 */
[----:B------:R-:W-:Y:S01]  /*11e20*/  ISETP.GT.AND P2, PT, R0, 0x1, P0 ;  /* 0x000000010000780c */ /* 0x000fe20000744270 */
[----:B------:R-:W-:-:S02]  /*11e30*/  USHF.L.U32 UR9, UR4, 0x1, URZ ;  /* 0x0000000104097899 */ /* 0x000fc4000800063f */
[----:B------:R-:W-:Y:S01]  /*11e40*/  USHF.L.U64.HI UR8, UR4, 0x1, UR5 ;  /* 0x0000000104087899 */ /* 0x000fe20008010205 */
[----:B--2---:R-:W-:Y:S01]  /*11e50*/  FMUL R7, R7, UR11 ;  /* 0x0000000b07077c20 */ /* 0x004fe20008400000 */
[----:B---3--:R-:W-:-:S04]  /*11e60*/  FMUL R6, R6, UR11 ;  /* 0x0000000b06067c20 */ /* 0x008fc80008400000 */
[----:B------:R-:W-:Y:S02]  /*11e70*/  F2FP.BF16.F32.PACK_AB R7, RZ, R7 ;  /* 0x00000007ff07723e */ /* 0x000fe400000010ff */
[----:B------:R-:W-:Y:S01]  /*11e80*/  F2FP.BF16.F32.PACK_AB R6, RZ, R6 ;  /* 0x00000006ff06723e */ /* 0x000fe200000010ff */
[----:B----4-:R-:W-:Y:S01]  /*11e90*/  FMUL R4, R4, UR11 ;  /* 0x0000000b04047c20 */ /* 0x010fe20008400000 */
[----:B-----5:R-:W-:-:S04]  /*11ea0*/  FMUL R5, R5, UR11 ;  /* 0x0000000b05057c20 */ /* 0x020fc80008400000 */
[----:B------:R-:W-:Y:S02]  /*11eb0*/  F2FP.BF16.F32.PACK_AB R4, RZ, R4 ;  /* 0x00000004ff04723e */ /* 0x000fe400000010ff */
[----:B------:R-:W-:-:S03]  /*11ec0*/  F2FP.BF16.F32.PACK_AB R5, RZ, R5 ;  /* 0x00000005ff05723e */ /* 0x000fc600000010ff */
[----:B------:R1:W-:Y:S04]  /*11ed0*/  @P2 STG.E.U16 desc[UR20][R2.64+0x2], R4 ;  /* 0x0000020402002986 */ /* 0x0003e8000c101514 */
[----:B------:R2:W-:Y:S01]  /*11ee0*/  @P1 STG.E.U16 desc[UR20][R2.64], R5 ;  /* 0x0000000502001986 */ /* 0x0005e2000c101514 */
[----:B------:R-:W-:-:S04]  /*11ef0*/  ISETP.GT.AND P1, PT, R14, 0x8, PT ;  /* 0x000000080e00780c */ /* 0x000fc80003f24270 */
[----:B------:R-:W-:Y:S02]  /*11f00*/  ISETP.GT.AND P2, PT, R0, RZ, P1 ;  /* 0x000000ff0000720c */ /* 0x000fe40000f44270 */
[----:B-1----:R-:W-:-:S04]  /*11f10*/  IADD3 R4, P3, R2, UR9, RZ ;  /* 0x0000000902047c10 */ /* 0x002fc8000ff7e0ff */
[----:B--2---:R-:W-:-:S07]  /*11f20*/  IADD3.X R5, R3, UR8, RZ, P3, !PT ;  /* 0x0000000803057c10 */ /* 0x004fce0009ffe4ff */
[----:B------:R1:W-:Y:S01]  /*11f30*/  @P2 STG.E.U16 desc[UR20][R4.64], R7 ;  /* 0x0000000704002986 */ /* 0x0003e2000c101514 */
[----:B------:R-:W-:-:S03]  /*11f40*/  ISETP.GT.AND P2, PT, R0, 0x1, P1 ;  /* 0x000000010000780c */ /* 0x000fc60000f44270 */
[----:B-1----:R-:W2:Y:S10]  /*11f50*/  LDL.LU R7, [R1+0x14] ;  /* 0x0000140001077983 */ /* 0x002eb40000300800 */
[----:B------:R1:W-:Y:S04]  /*11f60*/  @P2 STG.E.U16 desc[UR20][R4.64+0x2], R6 ;  /* 0x0000020604002986 */ /* 0x0003e8000c101514 */
[----:B-1----:R-:W3:Y:S01]  /*11f70*/  LDL.LU R6, [R1+0x10] ;  /* 0x0000100001067983 */ /* 0x002ee20000300800 */
[----:B------:R-:W-:Y:S01]  /*11f80*/  ISETP.GT.AND P2, PT, R0, 0x8, P0 ;  /* 0x000000080000780c */ /* 0x000fe20000744270 */
[----:B------:R-:W-:Y:S01]  /*11f90*/  FMUL R8, R8, UR11 ;  /* 0x0000000b08087c20 */ /* 0x000fe20008400000 */
[----:B------:R-:W-:-:S02]  /*11fa0*/  ISETP.GT.AND P3, PT, R0, 0x9, P0 ;  /* 0x000000090000780c */ /* 0x000fc40000764270 */
[----:B------:R-:W-:Y:S01]  /*11fb0*/  ISETP.GT.AND P4, PT, R0, 0x8, P1 ;  /* 0x000000080000780c */ /* 0x000fe20000f84270 */
[----:B--2---:R-:W-:-:S05]  /*11fc0*/  FMUL R7, R7, UR11 ;  /* 0x0000000b07077c20 */ /* 0x004fca0008400000 */
[----:B------:R-:W-:Y:S01]  /*11fd0*/  F2FP.BF16.F32.PACK_AB R7, RZ, R7 ;  /* 0x00000007ff07723e */ /* 0x000fe200000010ff */
[----:B---3--:R-:W-:-:S05]  /*11fe0*/  FMUL R6, R6, UR11 ;  /* 0x0000000b06067c20 */ /* 0x008fca0008400000 */
[----:B------:R-:W-:-:S04]  /*11ff0*/  F2FP.BF16.F32.PACK_AB R6, RZ, R6 ;  /* 0x00000006ff06723e */ /* 0x000fc800000010ff */
[----:B------:R-:W-:Y:S02]  /*12000*/  PRMT R9, R6, 0x7610, R9 ;  /* 0x0000761006097816 */ /* 0x000fe40000000009 */
[----:B------:R-:W-:Y:S01]  /*12010*/  F2FP.BF16.F32.PACK_AB R6, RZ, R8 ;  /* 0x00000008ff06723e */ /* 0x000fe200000010ff */
[----:B------:R1:W-:Y:S04]  /*12020*/  @P3 STG.E.U16 desc[UR20][R2.64+0x12], R7 ;  /* 0x0000120702003986 */ /* 0x0003e8000c101514 */
[----:B------:R-:W2:Y:S04]  /*12030*/  LDL.LU R8, [R1+0x28] ;  /* 0x0000280001087983 */ /* 0x000ea80000300800 */
[----:B------:R-:W-:Y:S04]  /*12040*/  @P2 STG.E.U16 desc[UR20][R2.64+0x10], R9 ;  /* 0x0000100902002986 */ /* 0x000fe8000c101514 */
[----:B-1----:R-:W3:Y:S04]  /*12050*/  LDL.LU R7, [R1+0x24] ;  /* 0x0000240001077983 */ /* 0x002ee80000300800 */
[----:B------:R1:W-:Y:S04]  /*12060*/  @P4 STG.E.U16 desc[UR20][R4.64+0x10], R6 ;  /* 0x0000100604004986 */ /* 0x0003e8000c101514 */
[----:B-1----:R-:W4:Y:S01]  /*12070*/  LDL.LU R6, [R1+0x1c] ;  /* 0x00001c0001067983 */ /* 0x002f220000300800 */
[----:B------:R-:W-:Y:S01]  /*12080*/  ISETP.GT.AND P2, PT, R0, 0x9, P1 ;  /* 0x000000090000780c */ /* 0x000fe20000f44270 */
[----:B----4-:R-:W-:-:S05]  /*12090*/  FMUL R6, R6, UR11 ;  /* 0x0000000b06067c20 */ /* 0x010fca0008400000 */
[----:B------:R-:W-:-:S07]  /*120a0*/  F2FP.BF16.F32.PACK_AB R6, RZ, R6 ;  /* 0x00000006ff06723e */ /* 0x000fce00000010ff */
[----:B------:R1:W-:Y:S04]  /*120b0*/  @P2 STG.E.U16 desc[UR20][R4.64+0x12], R6 ;  /* 0x0000120604002986 */ /* 0x0003e8000c101514 */
[----:B-1----:R-:W4:Y:S01]  /*120c0*/  LDL.LU R6, [R1+0x20] ;  /* 0x0000200001067983 */ /* 0x002f220000300800 */
[----:B--2---:R-:W-:Y:S01]  /*120d0*/  FMUL R8, R8, UR11 ;  /* 0x0000000b08087c20 */ /* 0x004fe20008400000 */
[C---:B------:R-:W-:Y:S01]  /*120e0*/  ISETP.GT.AND P2, PT, R0.reuse, 0x10, P0 ;  /* 0x000000100000780c */ /* 0x040fe20000744270 */
[----:B---3--:R-:W-:Y:S01]  /*120f0*/  FMUL R7, R7, UR11 ;  /* 0x0000000b07077c20 */ /* 0x008fe20008400000 */
[C---:B------:R-:W-:Y:S02]  /*12100*/  ISETP.GT.AND P3, PT, R0.reuse, 0x11, P0 ;  /* 0x000000110000780c */ /* 0x040fe40000764270 */
[----:B------:R-:W-:-:S02]  /*12110*/  ISETP.GT.AND P4, PT, R0, 0x10, P1 ;  /* 0x000000100000780c */ /* 0x000fc40000f84270 */
[----:B------:R-:W-:Y:S01]  /*12120*/  F2FP.BF16.F32.PACK_AB R7, RZ, R7 ;  /* 0x00000007ff07723e */ /* 0x000fe200000010ff */
[----:B----4-:R-:W-:-:S05]  /*12130*/  FMUL R6, R6, UR11 ;  /* 0x0000000b06067c20 */ /* 0x010fca0008400000 */
[----:B------:R-:W-:-:S04]  /*12140*/  F2FP.BF16.F32.PACK_AB R6, RZ, R6 ;  /* 0x00000006ff06723e */ /* 0x000fc800000010ff */
[----:B------:R-:W-:Y:S02]  /*12150*/  PRMT R9, R6, 0x7610, R9 ;  /* 0x0000761006097816 */ /* 0x000fe40000000009 */
[----:B------:R-:W-:Y:S02]  /*12160*/  F2FP.BF16.F32.PACK_AB R6, RZ, R8 ;  /* 0x00000008ff06723e */ /* 0x000fe400000010ff */
[----:B------:R-:W2:Y:S04]  /*12170*/  LDL.LU R8, [R1+0x2c] ;  /* 0x00002c0001087983 */ /* 0x000ea80000300800 */
[----:B------:R1:W-:Y:S01]  /*12180*/  @P2 STG.E.U16 desc[UR20][R2.64+0x20], R9 ;  /* 0x0000200902002986 */ /* 0x0003e2000c101514 */
[----:B------:R-:W-:-:S03]  /*12190*/  ISETP.GT.AND P2, PT, R0, 0x11, P1 ;  /* 0x000000110000780c */ /* 0x000fc60000f44270 */
[----:B------:R-:W-:Y:S04]  /*121a0*/  @P3 STG.E.U16 desc[UR20][R2.64+0x22], R7 ;  /* 0x0000220702003986 */ /* 0x000fe8000c101514 */
[----:B------:R3:W-:Y:S04]  /*121b0*/  @P4 STG.E.U16 desc[UR20][R4.64+0x20], R6 ;  /* 0x0000200604004986 */ /* 0x0007e8000c101514 */
[----:B-1----:R-:W4:Y:S01]  /*121c0*/  LDL.LU R9, [R1+0x34] ;  /* 0x0000340001097983 */ /* 0x002f220000300800 */
[----:B--2---:R-:W-:-:S05]  /*121d0*/  FMUL R8, R8, UR11 ;  /* 0x0000000b08087c20 */ /* 0x004fca0008400000 */
[----:B------:R-:W-:-:S04]  /*121e0*/  F2FP.BF16.F32.PACK_AB R8, RZ, R8 ;  /* 0x00000008ff08723e */ /* 0x000fc800000010ff */
[----:B---3--:R-:W-:Y:S02]  /*121f0*/  PRMT R6, R8, 0x7610, R6 ;  /* 0x0000761008067816 */ /* 0x008fe40000000006 */
[----:B------:R-:W2:Y:S04]  /*12200*/  LDL.LU R8, [R1+0x30] ;  /* 0x0000300001087983 */ /* 0x000ea80000300800 */
[----:B------:R1:W-:Y:S04]  /*12210*/  @P2 STG.E.U16 desc[UR20][R4.64+0x22], R6 ;  /* 0x0000220604002986 */ /* 0x0003e8000c101514 */
[----:B-1----:R-:W3:Y:S01]  /*12220*/  LDL.LU R6, [R1+0x3c] ;  /* 0x00003c0001067983 */ /* 0x002ee20000300800 */
[----:B------:R-:W-:Y:S01]  /*12230*/  ISETP.GT.AND P2, PT, R0, 0x18, P0 ;  /* 0x000000180000780c */ /* 0x000fe20000744270 */
[----:B----4-:R-:W-:Y:S01]  /*12240*/  FMUL R9, R9, UR11 ;  /* 0x0000000b09097c20 */ /* 0x010fe20008400000 */
[----:B--2---:R-:W-:-:S05]  /*12250*/  FMUL R8, R8, UR11 ;  /* 0x0000000b08087c20 */ /* 0x004fca0008400000 */
[----:B------:R-:W-:Y:S02]  /*12260*/  F2FP.BF16.F32.PACK_AB R7, RZ, R8 ;  /* 0x00000008ff07723e */ /* 0x000fe400000010ff */
[----:B------:R-:W-:Y:S02]  /*12270*/  F2FP.BF16.F32.PACK_AB R8, RZ, R9 ;  /* 0x00000009ff08723e */ /* 0x000fe400000010ff */
[----:B------:R-:W2:Y:S01]  /*12280*/  LDL.LU R9, [R1+0x38] ;  /* 0x0000380001097983 */ /* 0x000ea20000300800 */
[C---:B------:R-:W-:Y:S02]  /*12290*/  ISETP.GT.AND P3, PT, R0.reuse, 0x19, P0 ;  /* 0x000000190000780c */ /* 0x040fe40000764270 */
[----:B------:R-:W-:Y:S01]  /*122a0*/  ISETP.GT.AND P4, PT, R0, 0x18, P1 ;  /* 0x000000180000780c */ /* 0x000fe20000f84270 */
[----:B------:R1:W-:Y:S01]  /*122b0*/  @P2 STG.E.U16 desc[UR20][R2.64+0x30], R7 ;  /* 0x0000300702002986 */ /* 0x0003e2000c101514 */
[----:B---3--:R-:W-:-:S05]  /*122c0*/  FMUL R6, R6, UR11 ;  /* 0x0000000b06067c20 */ /* 0x008fca0008400000 */
[----:B------:R-:W-:Y:S01]  /*122d0*/  F2FP.BF16.F32.PACK_AB R6, RZ, R6 ;  /* 0x00000006ff06723e */ /* 0x000fe200000010ff */
[----:B-1----:R-:W3:Y:S03]  /*122e0*/  LDL.LU R7, [R1+0x44] ;  /* 0x0000440001077983 */ /* 0x002ee60000300800 */
[----:B------:R-:W-:Y:S02]  /*122f0*/  PRMT R10, R6, 0x7610, R10 ;  /* 0x00007610060a7816 */ /* 0x000fe4000000000a */
[----:B------:R-:W4:Y:S04]  /*12300*/  LDL.LU R6, [R1+0x40] ;  /* 0x0000400001067983 */ /* 0x000f280000300800 */
[----:B------:R1:W-:Y:S01]  /*12310*/  @P3 STG.E.U16 desc[UR20][R2.64+0x32], R8 ;  /* 0x0000320802003986 */ /* 0x0003e2000c101514 */
[----:B------:R-:W-:-:S02]  /*12320*/  ISETP.GT.AND P2, PT, R0, 0x19, P1 ;  /* 0x000000190000780c */ /* 0x000fc40000f44270 */
[----:B------:R-:W-:Y:S01]  /*12330*/  ISETP.GT.AND P5, PT, R0, 0x30, P1 ;  /* 0x000000300000780c */ /* 0x000fe20000fa4270 */
[----:B------:R-:W-:Y:S01]  /*12340*/  FMUL R12, R12, UR11 ;  /* 0x0000000b0c0c7c20 */ /* 0x000fe20008400000 */
        /* <DEDUP_REMOVED lines=31> */
[----:B------:R-:W-:-:S02]  /*12540*/  USHF.L.U32 UR6, UR14, 0x6, URZ ;  /* 0x000000060e067899 */ /* 0x000fc4000800063f */
[----:B------:R-:W-:Y:S01]  /*12550*/  USHF.L.U64.HI UR7, UR14, 0x6, UR15 ;  /* 0x000000060e077899 */ /* 0x000fe2000801020f */
[----:B------:R-:W-:Y:S01]  /*12560*/  FMUL R152, R152, UR11 ;  /* 0x0000000b98987c20 */ /* 0x000fe20008400000 */
[----:B------:R-:W-:Y:S01]  /*12570*/  FMUL R153, R153, UR11 ;  /* 0x0000000b99997c20 */ /* 0x000fe20008400000 */
[----:B------:R-:W-:Y:S01]  /*12580*/  FMUL R154, R154, UR11 ;  /* 0x0000000b9a9a7c20 */ /* 0x000fe20008400000 */
[----:B------:R-:W-:Y:S01]  /*12590*/  FMUL R155, R155, UR11 ;  /* 0x0000000b9b9b7c20 */ /* 0x000fe20008400000 */
[----:B--2---:R-:W-:-:S05]  /*125a0*/  FMUL R9, R9, UR11 ;  /* 0x0000000b09097c20 */ /* 0x004fca0008400000 */
[----:B------:R-:W-:Y:S01]  /*125b0*/  F2FP.BF16.F32.PACK_AB R9, RZ, R9 ;  /* 0x00000009ff09723e */ /* 0x000fe200000010ff */
[----:B----4-:R-:W-:-:S05]  /*125c0*/  FMUL R6, R6, UR11 ;  /* 0x0000000b06067c20 */ /* 0x010fca0008400000 */
[----:B-1----:R-:W-:Y:S02]  /*125d0*/  F2FP.BF16.F32.PACK_AB R8, RZ, R6 ;  /* 0x00000006ff08723e */ /* 0x002fe400000010ff */
[----:B------:R-:W2:Y:S04]  /*125e0*/  LDL.LU R6, [R1+0x48] ;  /* 0x0000480001067983 */ /* 0x000ea80000300800 */
[----:B------:R1:W-:Y:S04]  /*125f0*/  @P4 STG.E.U16 desc[UR20][R4.64+0x30], R9 ;  /* 0x0000300904004986 */ /* 0x0003e8000c101514 */
[----:B------:R-:W-:Y:S01]  /*12600*/  @P2 STG.E.U16 desc[UR20][R4.64+0x32], R10 ;  /* 0x0000320a04002986 */ /* 0x000fe2000c101514 */
[C---:B------:R-:W-:Y:S01]  /*12610*/  ISETP.GT.AND P2, PT, R0.reuse, 0x20, P0 ;  /* 0x000000200000780c */ /* 0x040fe20000744270 */
[----:B---3--:R-:W-:Y:S01]  /*12620*/  FMUL R7, R7, UR11 ;  /* 0x0000000b07077c20 */ /* 0x008fe20008400000 */
[----:B------:R-:W-:-:S02]  /*12630*/  ISETP.GT.AND P3, PT, R0, 0x21, P0 ;  /* 0x000000210000780c */ /* 0x000fc40000764270 */
[----:B------:R-:W-:Y:S02]  /*12640*/  ISETP.GT.AND P4, PT, R0, 0x20, P1 ;  /* 0x000000200000780c */ /* 0x000fe40000f84270 */
[----:B------:R-:W-:-:S07]  /*12650*/  F2FP.BF16.F32.PACK_AB R7, RZ, R7 ;  /* 0x00000007ff07723e */ /* 0x000fce00000010ff */
[----:B------:R3:W-:Y:S01]  /*12660*/  @P2 STG.E.U16 desc[UR20][R2.64+0x40], R8 ;  /* 0x0000400802002986 */ /* 0x0007e2000c101514 */
[----:B------:R-:W-:Y:S02]  /*12670*/  ISETP.GT.AND P2, PT, R0, 0x21, P1 ;  /* 0x000000210000780c */ /* 0x000fe40000f44270 */
[----:B-1----:R-:W-:Y:S01]  /*12680*/  PRMT R9, R7, 0x7610, R9 ;  /* 0x0000761007097816 */ /* 0x002fe20000000009 */
[----:B------:R-:W-:-:S04]  /*12690*/  FMUL R7, R250, UR11 ;  /* 0x0000000bfa077c20 */ /* 0x000fc80008400000 */
[----:B------:R1:W-:Y:S01]  /*126a0*/  @P3 STG.E.U16 desc[UR20][R2.64+0x42], R9 ;  /* 0x0000420902003986 */ /* 0x0003e2000c101514 */
[----:B------:R-:W-:Y:S01]  /*126b0*/  ISETP.GT.AND P3, PT, R0, 0x29, P0 ;  /* 0x000000290000780c */ /* 0x000fe20000764270 */
[----:B---3--:R-:W-:Y:S01]  /*126c0*/  FMUL R8, R249, UR11 ;  /* 0x0000000bf9087c20 */ /* 0x008fe20008400000 */
[----:B------:R-:W-:-:S04]  /*126d0*/  F2FP.BF16.F32.PACK_AB R7, RZ, R7 ;  /* 0x00000007ff07723e */ /* 0x000fc800000010ff */
[----:B------:R-:W-:Y:S02]  /*126e0*/  F2FP.BF16.F32.PACK_AB R8, RZ, R8 ;  /* 0x00000008ff08723e */ /* 0x000fe400000010ff */
[----:B------:R-:W-:Y:S02]  /*126f0*/  PRMT R15, R7, 0x7610, R15 ;  /* 0x00007610070f7816 */ /* 0x000fe4000000000f */
[----:B------:R-:W-:Y:S01]  /*12700*/  PRMT R17, R8, 0x7610, R17 ;  /* 0x0000761008117816 */ /* 0x000fe20000000011 */
[----:B------:R-:W-:Y:S01]  /*12710*/  FMUL R7, R247, UR11 ;  /* 0x0000000bf7077c20 */ /* 0x000fe20008400000 */
[----:B------:R-:W-:-:S04]  /*12720*/  FMUL R8, R246, UR11 ;  /* 0x0000000bf6087c20 */ /* 0x000fc80008400000 */
[----:B------:R-:W-:Y:S02]  /*12730*/  F2FP.BF16.F32.PACK_AB R7, RZ, R7 ;  /* 0x00000007ff07723e */ /* 0x000fe400000010ff */
[----:B------:R-:W-:Y:S01]  /*12740*/  F2FP.BF16.F32.PACK_AB R8, RZ, R8 ;  /* 0x00000008ff08723e */ /* 0x000fe200000010ff */
[----:B-1----:R-:W-:Y:S01]  /*12750*/  FMUL R9, R245, UR11 ;  /* 0x0000000bf5097c20 */ /* 0x002fe20008400000 */
[----:B------:R-:W-:-:S04]  /*12760*/  F2FP.BF16.F32.PACK_AB R12, RZ, R12 ;  /* 0x0000000cff0c723e */ /* 0x000fc800000010ff */
[----:B------:R-:W-:Y:S02]  /*12770*/  F2FP.BF16.F32.PACK_AB R9, RZ, R9 ;  /* 0x00000009ff09723e */ /* 0x000fe400000010ff */
[----:B------:R-:W-:Y:S02]  /*12780*/  F2FP.BF16.F32.PACK_AB R16, RZ, R16 ;  /* 0x00000010ff10723e */ /* 0x000fe400000010ff */
[----:B------:R-:W-:Y:S02]  /*12790*/  F2FP.BF16.F32.PACK_AB R18, RZ, R18 ;  /* 0x00000012ff12723e */ /* 0x000fe400000010ff */
[----:B------:R-:W-:Y:S02]  /*127a0*/  F2FP.BF16.F32.PACK_AB R20, RZ, R20 ;  /* 0x00000014ff14723e */ /* 0x000fe400000010ff */
[----:B------:R-:W-:Y:S02]  /*127b0*/  F2FP.BF16.F32.PACK_AB R19, RZ, R19 ;  /* 0x00000013ff13723e */ /* 0x000fe400000010ff */
[----:B------:R-:W-:-:S02]  /*127c0*/  F2FP.BF16.F32.PACK_AB R21, RZ, R21 ;  /* 0x00000015ff15723e */ /* 0x000fc400000010ff */
        /* <DEDUP_REMOVED lines=25> */
[----:B------:R-:W-:Y:S01]  /*12960*/  F2FP.BF16.F32.PACK_AB R239, RZ, R239 ;  /* 0x000000efffef723e */ /* 0x000fe200000010ff */
[----:B--2---:R-:W-:-:S05]  /*12970*/  FMUL R6, R6, UR11 ;  /* 0x0000000b06067c20 */ /* 0x004fca0008400000 */
[----:B------:R-:W-:-:S04]  /*12980*/  F2FP.BF16.F32.PACK_AB R6, RZ, R6 ;  /* 0x00000006ff06723e */ /* 0x000fc800000010ff */
[----:B------:R-:W-:Y:S01]  /*12990*/  PRMT R10, R6, 0x7610, R10 ;  /* 0x00007610060a7816 */ /* 0x000fe2000000000a */
[----:B------:R-:W-:-:S05]  /*129a0*/  FMUL R6, R252, UR11 ;  /* 0x0000000bfc067c20 */ /* 0x000fca0008400000 */
[----:B------:R-:W-:-:S04]  /*129b0*/  F2FP.BF16.F32.PACK_AB R6, RZ, R6 ;  /* 0x00000006ff06723e */ /* 0x000fc800000010ff */
[----:B------:R-:W-:Y:S01]  /*129c0*/  PRMT R11, R6, 0x7610, R11 ;  /* 0x00007610060b7816 */ /* 0x000fe2000000000b */
[----:B------:R1:W-:Y:S01]  /*129d0*/  @P4 STG.E.U16 desc[UR20][R4.64+0x40], R10 ;  /* 0x0000400a04004986 */ /* 0x0003e2000c101514 */
[----:B------:R-:W-:-:S03]  /*129e0*/  FMUL R6, R251, UR11 ;  /* 0x0000000bfb067c20 */ /* 0x000fc60008400000 */
[----:B------:R2:W-:Y:S01]  /*129f0*/  @P2 STG.E.U16 desc[UR20][R4.64+0x42], R11 ;  /* 0x0000420b04002986 */ /* 0x0005e2000c101514 */
[C---:B------:R-:W-:Y:S02]  /*12a00*/  ISETP.GT.AND P2, PT, R0.reuse, 0x28, P0 ;  /* 0x000000280000780c */ /* 0x040fe40000744270 */
[----:B------:R-:W-:Y:S02]  /*12a10*/  ISETP.GT.AND P4, PT, R0, 0x28, P1 ;  /* 0x000000280000780c */ /* 0x000fe40000f84270 */
[----:B------:R-:W-:-:S04]  /*12a20*/  F2FP.BF16.F32.PACK_AB R6, RZ, R6 ;  /* 0x00000006ff06723e */ /* 0x000fc800000010ff */
[----:B------:R-:W-:Y:S01]  /*12a30*/  PRMT R13, R6, 0x7610, R13 ;  /* 0x00007610060d7816 */ /* 0x000fe2000000000d */
[----:B------:R-:W-:Y:S01]  /*12a40*/  @P3 STG.E.U16 desc[UR20][R2.64+0x52], R15 ;  /* 0x0000520f02003986 */ /* 0x000fe2000c101514 */
[----:B------:R-:W-:-:S03]  /*12a50*/  ISETP.GT.AND P3, PT, R0, 0x30, P0 ;  /* 0x000000300000780c */ /* 0x000fc60000764270 */
[----:B------:R3:W-:Y:S01]  /*12a60*/  @P2 STG.E.U16 desc[UR20][R2.64+0x50], R13 ;  /* 0x0000500d02002986 */ /* 0x0007e2000c101514 */
[----:B------:R-:W-:Y:S01]  /*12a70*/  ISETP.GT.AND P2, PT, R0, 0x29, P1 ;  /* 0x000000290000780c */ /* 0x000fe20000f44270 */
[----:B------:R-:W-:Y:S02]  /*12a80*/  FMUL R6, R248, UR11 ;  /* 0x0000000bf8067c20 */ /* 0x000fe40008400000 */
[----:B------:R4:W-:Y:S01]  /*12a90*/  @P4 STG.E.U16 desc[UR20][R4.64+0x50], R17 ;  /* 0x0000501104004986 */ /* 0x0009e2000c101514 */
[----:B------:R-:W-:Y:S02]  /*12aa0*/  ISETP.GT.AND P4, PT, R0, 0x31, P0 ;  /* 0x000000310000780c */ /* 0x000fe40000784270 */
[----:B------:R-:W-:Y:S01]  /*12ab0*/  F2FP.BF16.F32.PACK_AB R6, RZ, R6 ;  /* 0x00000006ff06723e */ /* 0x000fe200000010ff */
[----:B-1----:R-:W-:Y:S01]  /*12ac0*/  FMUL R10, R244, UR11 ;  /* 0x0000000bf40a7c20 */ /* 0x002fe20008400000 */
[----:B--2---:R-:W-:-:S05]  /*12ad0*/  FMUL R11, R243, UR11 ;  /* 0x0000000bf30b7c20 */ /* 0x004fca0008400000 */
[----:B------:R-:W-:Y:S01]  /*12ae0*/  @P2 STG.E.U16 desc[UR20][R4.64+0x52], R6 ;  /* 0x0000520604002986 */ /* 0x000fe2000c101514 */
[----:B------:R-:W-:-:S03]  /*12af0*/  ISETP.GT.AND P2, PT, R0, 0x31, P1 ;  /* 0x000000310000780c */ /* 0x000fc60000f44270 */
[----:B------:R-:W-:Y:S01]  /*12b00*/  @P3 STG.E.U16 desc[UR20][R2.64+0x60], R7 ;  /* 0x0000600702003986 */ /* 0x000fe2000c101514 */
[----:B------:R-:W-:-:S03]  /*12b10*/  ISETP.GT.AND P3, PT, R0, 0x38, P0 ;  /* 0x000000380000780c */ /* 0x000fc60000764270 */
[----:B------:R-:W-:Y:S01]  /*12b20*/  @P4 STG.E.U16 desc[UR20][R2.64+0x62], R8 ;  /* 0x0000620802004986 */ /* 0x000fe2000c101514 */
[C---:B------:R-:W-:Y:S02]  /*12b30*/  ISETP.GT.AND P4, PT, R0.reuse, 0x39, P0 ;  /* 0x000000390000780c */ /* 0x040fe40000784270 */
[----:B------:R-:W-:Y:S02]  /*12b40*/  F2FP.BF16.F32.PACK_AB R10, RZ, R10 ;  /* 0x0000000aff0a723e */ /* 0x000fe400000010ff */
[----:B------:R-:W-:Y:S01]  /*12b50*/  F2FP.BF16.F32.PACK_AB R11, RZ, R11 ;  /* 0x0000000bff0b723e */ /* 0x000fe200000010ff */
[----:B------:R-:W-:Y:S01]  /*12b60*/  @P5 STG.E.U16 desc[UR20][R4.64+0x60], R9 ;  /* 0x0000600904005986 */ /* 0x000fe2000c101514 */
[----:B------:R-:W-:-:S03]  /*12b70*/  ISETP.GT.AND P5, PT, R0, 0x38, P1 ;  /* 0x000000380000780c */ /* 0x000fc60000fa4270 */
[----:B------:R-:W-:Y:S01]  /*12b80*/  @P2 STG.E.U16 desc[UR20][R4.64+0x62], R10 ;  /* 0x0000620a04002986 */ /* 0x000fe2000c101514 */
[----:B------:R-:W-:Y:S01]  /*12b90*/  ISETP.GT.AND P2, PT, R0, 0x39, P1 ;  /* 0x000000390000780c */ /* 0x000fe20000f44270 */
[----:B---3--:R-:W-:Y:S02]  /*12ba0*/  FMUL R13, R242, UR11 ;  /* 0x0000000bf20d7c20 */ /* 0x008fe40008400000 */
[----:B------:R-:W-:Y:S01]  /*12bb0*/  @P3 STG.E.U16 desc[UR20][R2.64+0x70], R11 ;  /* 0x0000700b02003986 */ /* 0x000fe2000c101514 */
[C---:B------:R-:W-:Y:S01]  /*12bc0*/  ISETP.GT.AND P3, PT, R0.reuse, 0x40, P0 ;  /* 0x000000400000780c */ /* 0x040fe20000764270 */
[----:B------:R-:W-:Y:S02]  /*12bd0*/  FMUL R15, R241, UR11 ;  /* 0x0000000bf10f7c20 */ /* 0x000fe40008400000 */
[----:B------:R-:W-:Y:S01]  /*12be0*/  @P4 STG.E.U16 desc[UR20][R2.64+0x72], R12 ;  /* 0x0000720c02004986 */ /* 0x000fe2000c101514 */
[----:B------:R-:W-:Y:S02]  /*12bf0*/  ISETP.GT.AND P4, PT, R0, 0x41, P0 ;  /* 0x000000410000780c */ /* 0x000fe40000784270 */
[----:B------:R-:W-:-:S02]  /*12c00*/  F2FP.BF16.F32.PACK_AB R13, RZ, R13 ;  /* 0x0000000dff0d723e */ /* 0x000fc400000010ff */
[----:B------:R-:W-:-:S03]  /*12c10*/  F2FP.BF16.F32.PACK_AB R15, RZ, R15 ;  /* 0x0000000fff0f723e */ /* 0x000fc600000010ff */
[----:B------:R-:W-:Y:S01]  /*12c20*/  @P5 STG.E.U16 desc[UR20][R4.64+0x70], R13 ;  /* 0x0000700d04005986 */ /* 0x000fe2000c101514 */
[----:B------:R-:W-:-:S03]  /*12c30*/  ISETP.GT.AND P5, PT, R0, 0x40, P1 ;  /* 0x000000400000780c */ /* 0x000fc60000fa4270 */
[----:B------:R-:W-:Y:S01]  /*12c40*/  @P2 STG.E.U16 desc[UR20][R4.64+0x72], R15 ;  /* 0x0000720f04002986 */ /* 0x000fe2000c101514 */
[----:B------:R-:W-:Y:S01]  /*12c50*/  ISETP.GT.AND P2, PT, R0, 0x41, P1 ;  /* 0x000000410000780c */ /* 0x000fe20000f44270 */
[----:B----4-:R-:W-:Y:S02]  /*12c60*/  FMUL R17, R240, UR11 ;  /* 0x0000000bf0117c20 */ /* 0x010fe40008400000 */
[----:B------:R-:W-:Y:S01]  /*12c70*/  @P3 STG.E.U16 desc[UR20][R2.64+0x80], R16 ;  /* 0x0000801002003986 */ /* 0x000fe2000c101514 */
[----:B------:R-:W-:-:S03]  /*12c80*/  ISETP.GT.AND P3, PT, R0, 0x48, P0 ;  /* 0x000000480000780c */ /* 0x000fc60000764270 */
[----:B------:R-:W-:Y:S01]  /*12c90*/  @P4 STG.E.U16 desc[UR20][R2.64+0x82], R18 ;  /* 0x0000821202004986 */ /* 0x000fe2000c101514 */
[----:B------:R-:W-:Y:S02]  /*12ca0*/  ISETP.GT.AND P4, PT, R0, 0x49, P0 ;  /* 0x000000490000780c */ /* 0x000fe40000784270 */
[----:B------:R-:W-:-:S05]  /*12cb0*/  F2FP.BF16.F32.PACK_AB R17, RZ, R17 ;  /* 0x00000011ff11723e */ /* 0x000fca00000010ff */
[----:B------:R-:W-:Y:S01]  /*12cc0*/  @P5 STG.E.U16 desc[UR20][R4.64+0x80], R17 ;  /* 0x0000801104005986 */ /* 0x000fe2000c101514 */
[----:B------:R-:W-:-:S03]  /*12cd0*/  ISETP.GT.AND P5, PT, R0, 0x48, P1 ;  /* 0x000000480000780c */ /* 0x000fc60000fa4270 */
        /* <DEDUP_REMOVED lines=43> */
[C---:B------:R-:W-:Y:S02]  /*12f90*/  ISETP.GT.AND P3, PT, R0.reuse, 0x78, P0 ;  /* 0x000000780000780c */ /* 0x040fe40000764270 */
[C---:B------:R-:W-:Y:S01]  /*12fa0*/  ISETP.GT.AND P0, PT, R0.reuse, 0x79, P0 ;  /* 0x000000790000780c */ /* 0x040fe20000704270 */
[----:B------:R-:W-:Y:S01]  /*12fb0*/  @P4 STG.E.U16 desc[UR20][R2.64+0xe2], R233 ;  /* 0x0000e2e902004986 */ /* 0x000fe2000c101514 */
[C---:B------:R-:W-:Y:S02]  /*12fc0*/  ISETP.GT.AND P4, PT, R0.reuse, 0x78, P1 ;  /* 0x000000780000780c */ /* 0x040fe40000f84270 */
[----:B------:R-:W-:Y:S01]  /*12fd0*/  ISETP.GT.AND P1, PT, R0, 0x79, P1 ;  /* 0x000000790000780c */ /* 0x000fe20000f24270 */
[----:B------:R-:W-:Y:S01]  /*12fe0*/  @P5 STG.E.U16 desc[UR20][R4.64+0xe0], R234 ;  /* 0x0000e0ea04005986 */ /* 0x000fe2000c101514 */
[----:B------:R-:W-:-:S03]  /*12ff0*/  USHF.L.U32 UR10, UR6, 0x1, URZ ;  /* 0x00000001060a7899 */ /* 0x000fc6000800063f */
[----:B------:R-:W-:Y:S04]  /*13000*/  @P2 STG.E.U16 desc[UR20][R4.64+0xe2], R235 ;  /* 0x0000e2eb04002986 */ /* 0x000fe8000c101514 */
[----:B------:R-:W-:Y:S04]  /*13010*/  @P3 STG.E.U16 desc[UR20][R2.64+0xf0], R236 ;  /* 0x0000f0ec02003986 */ /* 0x000fe8000c101514 */
[----:B------:R-:W-:Y:S01]  /*13020*/  @P0 STG.E.U16 desc[UR20][R2.64+0xf2], R237 ;  /* 0x0000f2ed02000986 */ /* 0x000fe2000c101514 */
[----:B------:R-:W-:-:S03]  /*13030*/  ISETP.GT.AND P0, PT, R14, 0x48, PT ;  /* 0x000000480e00780c */ /* 0x000fc60003f04270 */
[----:B------:R-:W-:Y:S01]  /*13040*/  @P4 STG.E.U16 desc[UR20][R4.64+0xf0], R238 ;  /* 0x0000f0ee04004986 */ /* 0x000fe2000c101514 */
[----:B------:R-:W-:-:S03]  /*13050*/  USHF.L.U64.HI UR6, UR6, 0x1, UR7 ;  /* 0x0000000106067899 */ /* 0x000fc60008010207 */
[----:B------:R1:W-:Y:S01]  /*13060*/  @P1 STG.E.U16 desc[UR20][R4.64+0xf2], R239 ;  /* 0x0000f2ef04001986 */ /* 0x0003e2000c101514 */
[----:B------:R-:W-:Y:S02]  /*13070*/  ISETP.GT.AND P1, PT, R14, 0x40, PT ;  /* 0x000000400e00780c */ /* 0x000fe40003f24270 */
[C---:B------:R-:W-:Y:S02]  /*13080*/  ISETP.GT.AND P3, PT, R0.reuse, RZ, P0 ;  /* 0x000000ff0000720c */ /* 0x040fe40000764270 */
[C---:B------:R-:W-:Y:S02]  /*13090*/  ISETP.GT.AND P5, PT, R0.reuse, RZ, P1 ;  /* 0x000000ff0000720c */ /* 0x040fe40000fa4270 */
[----:B------:R-:W-:Y:S02]  /*130a0*/  ISETP.GT.AND P4, PT, R0, 0x1, P1 ;  /* 0x000000010000780c */ /* 0x000fe40000f84270 */
[----:B-1----:R-:W-:Y:S02]  /*130b0*/  IADD3 R4, P6, R2, UR10, RZ ;  /* 0x0000000a02047c10 */ /* 0x002fe4000ffde0ff */
[----:B------:R-:W-:-:S02]  /*130c0*/  ISETP.GT.AND P2, PT, R0, 0x1, P0 ;  /* 0x000000010000780c */ /* 0x000fc40000744270 */
[----:B------:R-:W-:Y:S02]  /*130d0*/  IADD3.X R5, R3, UR6, RZ, P6, !PT ;  /* 0x0000000603057c10 */ /* 0x000fe4000b7fe4ff */
[----:B------:R-:W-:Y:S02]  /*130e0*/  IADD3 R10, P6, R4, UR9, RZ ;  /* 0x00000009040a7c10 */ /* 0x000fe4000ffde0ff */
[----:B------:R-:W-:Y:S02]  /*130f0*/  F2FP.BF16.F32.PACK_AB R152, RZ, R152 ;  /* 0x00000098ff98723e */ /* 0x000fe400000010ff */
[----:B------:R-:W-:Y:S02]  /*13100*/  F2FP.BF16.F32.PACK_AB R153, RZ, R153 ;  /* 0x00000099ff99723e */ /* 0x000fe400000010ff */
[----:B------:R-:W-:Y:S02]  /*13110*/  F2FP.BF16.F32.PACK_AB R154, RZ, R154 ;  /* 0x0000009aff9a723e */ /* 0x000fe400000010ff */
[----:B------:R-:W-:Y:S01]  /*13120*/  IADD3.X R11, R5, UR8, RZ, P6, !PT ;  /* 0x00000008050b7c10 */ /* 0x000fe2000b7fe4ff */
[----:B------:R-:W-:Y:S01]  /*13130*/  FMUL R6, R156, UR11 ;  /* 0x0000000b9c067c20 */ /* 0x000fe20008400000 */
[----:B------:R-:W-:Y:S01]  /*13140*/  F2FP.BF16.F32.PACK_AB R155, RZ, R155 ;  /* 0x0000009bff9b723e */ /* 0x000fe200000010ff */
[----:B------:R-:W-:Y:S01]  /*13150*/  @P5 STG.E.U16 desc[UR20][R4.64], R152 ;  /* 0x0000009804005986 */ /* 0x000fe2000c101514 */
[----:B------:R-:W-:-:S03]  /*13160*/  FMUL R7, R157, UR11 ;  /* 0x0000000b9d077c20 */ /* 0x000fc60008400000 */
[----:B------:R-:W-:Y:S01]  /*13170*/  @P4 STG.E.U16 desc[UR20][R4.64+0x2], R153 ;  /* 0x0000029904004986 */ /* 0x000fe2000c101514 */
[----:B------:R-:W-:-:S03]  /*13180*/  ISETP.GT.AND P4, PT, R0, 0x9, P1 ;  /* 0x000000090000780c */ /* 0x000fc60000f84270 */
[----:B------:R-:W-:Y:S01]  /*13190*/  @P3 STG.E.U16 desc[UR20][R10.64], R154 ;  /* 0x0000009a0a003986 */ /* 0x000fe2000c101514 */
[C---:B------:R-:W-:Y:S01]  /*131a0*/  ISETP.GT.AND P3, PT, R0.reuse, 0x8, P1 ;  /* 0x000000080000780c */ /* 0x040fe20000f64270 */
[----:B------:R-:W-:Y:S01]  /*131b0*/  IMAD.U32 R9, RZ, RZ, UR9 ;  /* 0x00000009ff097e24 */ /* 0x000fe2000f8e00ff */
[----:B------:R-:W-:Y:S01]  /*131c0*/  F2FP.BF16.F32.PACK_AB R6, RZ, R6 ;  /* 0x00000006ff06723e */ /* 0x000fe200000010ff */
[----:B------:R1:W-:Y:S01]  /*131d0*/  @P2 STG.E.U16 desc[UR20][R10.64+0x2], R155 ;  /* 0x0000029b0a002986 */ /* 0x0003e2000c101514 */
[----:B------:R-:W-:Y:S01]  /*131e0*/  ISETP.GT.AND P2, PT, R0, 0x8, P0 ;  /* 0x000000080000780c */ /* 0x000fe20000744270 */
[----:B------:R-:W-:Y:S01]  /*131f0*/  FMUL R8, R158, UR11 ;  /* 0x0000000b9e087c20 */ /* 0x000fe20008400000 */
[----:B------:R-:W-:-:S04]  /*13200*/  F2FP.BF16.F32.PACK_AB R7, RZ, R7 ;  /* 0x00000007ff07723e */ /* 0x000fc800000010ff */
[----:B------:R-:W-:Y:S02]  /*13210*/  F2FP.BF16.F32.PACK_AB R8, RZ, R8 ;  /* 0x00000008ff08723e */ /* 0x000fe400000010ff */
[----:B-1----:R-:W-:Y:S01]  /*13220*/  PRMT R10, R6, 0x7610, R10 ;  /* 0x00007610060a7816 */ /* 0x002fe2000000000a */
[----:B------:R-:W-:Y:S01]  /*13230*/  IMAD.U32 R11, RZ, RZ, UR8 ;  /* 0x00000008ff0b7e24 */ /* 0x000fe2000f8e00ff */
[----:B------:R-:W-:Y:S02]  /*13240*/  IADD3 R6, P5, P6, R9, UR10, R2 ;  /* 0x0000000a09067c10 */ /* 0x000fe4000febe002 */
[----:B------:R-:W-:Y:S02]  /*13250*/  PRMT R9, R7, 0x7610, R9 ;  /* 0x0000761007097816 */ /* 0x000fe40000000009 */
[----:B------:R-:W-:Y:S01]  /*13260*/  IADD3.X R7, R11, UR6, R3, P5, P6 ;  /* 0x000000060b077c10 */ /* 0x000fe2000afec403 */
[----:B------:R-:W-:Y:S01]  /*13270*/  @P3 STG.E.U16 desc[UR20][R4.64+0x10], R10 ;  /* 0x0000100a04003986 */ /* 0x000fe2000c101514 */
[----:B------:R-:W-:-:S03]  /*13280*/  ISETP.GT.AND P3, PT, R0, 0x9, P0 ;  /* 0x000000090000780c */ /* 0x000fc60000764270 */
[----:B------:R-:W-:Y:S01]  /*13290*/  @P4 STG.E.U16 desc[UR20][R4.64+0x12], R9 ;  /* 0x0000120904004986 */ /* 0x000fe2000c101514 */
[C---:B------:R-:W-:Y:S01]  /*132a0*/  ISETP.GT.AND P4, PT, R0.reuse, 0x10, P1 ;  /* 0x000000100000780c */ /* 0x040fe20000f84270 */
[----:B------:R-:W-:Y:S01]  /*132b0*/  FMUL R159, R159, UR11 ;  /* 0x0000000b9f9f7c20 */ /* 0x000fe20008400000 */
[C---:B------:R-:W-:Y:S01]  /*132c0*/  ISETP.GT.AND P5, PT, R0.reuse, 0x11, P1 ;  /* 0x000000110000780c */ /* 0x040fe20000fa4270 */
[----:B------:R-:W-:Y:S01]  /*132d0*/  @P2 STG.E.U16 desc[UR20][R6.64+0x10], R8 ;  /* 0x0000100806002986 */ /* 0x000fe2000c101514 */
[----:B------:R-:W-:Y:S01]  /*132e0*/  ISETP.GT.AND P2, PT, R0, 0x10, P0 ;  /* 0x000000100000780c */ /* 0x000fe20000744270 */
[----:B------:R-:W-:Y:S01]  /*132f0*/  FMUL R160, R160, UR11 ;  /* 0x0000000ba0a07c20 */ /* 0x000fe20008400000 */
[----:B------:R-:W-:Y:S01]  /*13300*/  FMUL R161, R161, UR11 ;  /* 0x0000000ba1a17c20 */ /* 0x000fe20008400000 */
[----:B------:R-:W-:Y:S01]  /*13310*/  FMUL R162, R162, UR11 ;  /* 0x0000000ba2a27c20 */ /* 0x000fe20008400000 */
[----:B------:R-:W-:Y:S02]  /*13320*/  F2FP.BF16.F32.PACK_AB R159, RZ, R159 ;  /* 0x0000009fff9f723e */ /* 0x000fe400000010ff */
[----:B------:R-:W-:-:S02]  /*13330*/  F2FP.BF16.F32.PACK_AB R160, RZ, R160 ;  /* 0x000000a0ffa0723e */ /* 0x000fc400000010ff */
[----:B------:R-:W-:Y:S02]  /*13340*/  F2FP.BF16.F32.PACK_AB R161, RZ, R161 ;  /* 0x000000a1ffa1723e */ /* 0x000fe400000010ff */
[----:B------:R-:W-:Y:S01]  /*13350*/  F2FP.BF16.F32.PACK_AB R162, RZ, R162 ;  /* 0x000000a2ffa2723e */ /* 0x000fe200000010ff */
[----:B------:R-:W-:Y:S01]  /*13360*/  @P3 STG.E.U16 desc[UR20][R6.64+0x12], R159 ;  /* 0x0000129f06003986 */ /* 0x000fe2000c101514 */
[----:B------:R-:W-:-:S03]  /*13370*/  ISETP.GT.AND P3, PT, R0, 0x11, P0 ;  /* 0x000000110000780c */ /* 0x000fc60000764270 */
[----:B------:R-:W-:Y:S01]  /*13380*/  @P4 STG.E.U16 desc[UR20][R4.64+0x20], R160 ;  /* 0x000020a004004986 */ /* 0x000fe2000c101514 */
[C---:B------:R-:W-:Y:S01]  /*13390*/  ISETP.GT.AND P4, PT, R0.reuse, 0x18, P1 ;  /* 0x000000180000780c */ /* 0x040fe20000f84270 */
[----:B------:R-:W-:Y:S02]  /*133a0*/  FMUL R163, R163, UR11 ;  /* 0x0000000ba3a37c20 */ /* 0x000fe40008400000 */
[----:B------:R-:W-:Y:S01]  /*133b0*/  @P5 STG.E.U16 desc[UR20][R4.64+0x22], R161 ;  /* 0x000022a104005986 */ /* 0x000fe2000c101514 */
[----:B------:R-:W-:Y:S01]  /*133c0*/  ISETP.GT.AND P5, PT, R0, 0x19, P1 ;  /* 0x000000190000780c */ /* 0x000fe20000fa4270 */
[----:B------:R-:W-:Y:S02]  /*133d0*/  FMUL R164, R164, UR11 ;  /* 0x0000000ba4a47c20 */ /* 0x000fe40008400000 */
[----:B------:R-:W-:Y:S01]  /*133e0*/  @P2 STG.E.U16 desc[UR20][R6.64+0x20], R162 ;  /* 0x000020a206002986 */ /* 0x000fe2000c101514 */
[----:B------:R-:W-:Y:S01]  /*133f0*/  ISETP.GT.AND P2, PT, R0, 0x18, P0 ;  /* 0x000000180000780c */ /* 0x000fe20000744270 */
[----:B------:R-:W-:Y:S01]  /*13400*/  FMUL R165, R165, UR11 ;  /* 0x0000000ba5a57c20 */ /* 0x000fe20008400000 */
[----:B------:R-:W-:Y:S01]  /*13410*/  FMUL R166, R166, UR11 ;  /* 0x0000000ba6a67c20 */ /* 0x000fe20008400000 */
[----:B------:R-:W-:-:S02]  /*13420*/  F2FP.BF16.F32.PACK_AB R163, RZ, R163 ;  /* 0x000000a3ffa3723e */ /* 0x000fc400000010ff */
[----:B------:R-:W-:Y:S02]  /*13430*/  F2FP.BF16.F32.PACK_AB R164, RZ, R164 ;  /* 0x000000a4ffa4723e */ /* 0x000fe400000010ff */
        /* <DEDUP_REMOVED lines=181> */
[C---:B------:R-:W-:Y:S02]  /*13f90*/  ISETP.GT.AND P4, PT, R0.reuse, 0x71, P0 ;  /* 0x000000710000780c */ /* 0x040fe40000784270 */
[----:B------:R-:W-:Y:S01]  /*13fa0*/  ISETP.GT.AND P1, PT, R0, 0x79, P1 ;  /* 0x000000790000780c */ /* 0x000fe20000f24270 */
[----:B------:R-:W-:Y:S01]  /*13fb0*/  @P5 STG.E.U16 desc[UR20][R4.64+0xe2], R209 ;  /* 0x0000e2d104005986 */ /* 0x000fe2000c101514 */
[----:B------:R-:W-:-:S03]  /*13fc0*/  FMUL R211, R211, UR11 ;  /* 0x0000000bd3d37c20 */ /* 0x000fc60008400000 */
[----:B------:R-:W-:Y:S01]  /*13fd0*/  @P2 STG.E.U16 desc[UR20][R6.64+0xe0], R210 ;  /* 0x0000e0d206002986 */ /* 0x000fe2000c101514 */
[----:B------:R-:W-:Y:S01]  /*13fe0*/  ISETP.GT.AND P2, PT, R0, 0x78, P0 ;  /* 0x000000780000780c */ /* 0x000fe20000744270 */
[----:B------:R-:W-:Y:S01]  /*13ff0*/  FMUL R212, R212, UR11 ;  /* 0x0000000bd4d47c20 */ /* 0x000fe20008400000 */
[----:B------:R-:W-:Y:S01]  /*14000*/  FMUL R213, R213, UR11 ;  /* 0x0000000bd5d57c20 */ /* 0x000fe20008400000 */
[----:B------:R-:W-:Y:S02]  /*14010*/  F2FP.BF16.F32.PACK_AB R211, RZ, R211 ;  /* 0x000000d3ffd3723e */ /* 0x000fe400000010ff */
[----:B------:R-:W-:Y:S01]  /*14020*/  ISETP.GT.AND P0, PT, R0, 0x79, P0 ;  /* 0x000000790000780c */ /* 0x000fe20000704270 */
[----:B------:R-:W-:Y:S01]  /*14030*/  FMUL R214, R214, UR11 ;  /* 0x0000000bd6d67c20 */ /* 0x000fe20008400000 */
[----:B------:R-:W-:Y:S02]  /*14040*/  F2FP.BF16.F32.PACK_AB R212, RZ, R212 ;  /* 0x000000d4ffd4723e */ /* 0x000fe400000010ff */
[----:B------:R-:W-:Y:S01]  /*14050*/  F2FP.BF16.F32.PACK_AB R213, RZ, R213 ;  /* 0x000000d5ffd5723e */ /* 0x000fe200000010ff */
[----:B------:R-:W-:Y:S01]  /*14060*/  @P4 STG.E.U16 desc[UR20][R6.64+0xe2], R211 ;  /* 0x0000e2d306004986 */ /* 0x000fe2000c101514 */
[----:B------:R-:W-:Y:S01]  /*14070*/  F2FP.BF16.F32.PACK_AB R214, RZ, R214 ;  /* 0x000000d6ffd6723e */ /* 0x000fe200000010ff */
[----:B------:R-:W-:-:S02]  /*14080*/  USHF.L.U32 UR7, UR14, 0x8, URZ ;  /* 0x000000080e077899 */ /* 0x000fc4000800063f */
[----:B------:R-:W-:Y:S04]  /*14090*/  @P3 STG.E.U16 desc[UR20][R4.64+0xf0], R212 ;  /* 0x0000f0d404003986 */ /* 0x000fe8000c101514 */
[----:B------:R1:W-:Y:S01]  /*140a0*/  @P1 STG.E.U16 desc[UR20][R4.64+0xf2], R213 ;  /* 0x0000f2d504001986 */ /* 0x0003e2000c101514 */
[----:B------:R-:W-:Y:S01]  /*140b0*/  FMUL R215, R215, UR11 ;  /* 0x0000000bd7d77c20 */ /* 0x000fe20008400000 */
[----:B------:R-:W-:Y:S01]  /*140c0*/  USHF.L.U64.HI UR6, UR14, 0x8, UR15 ;  /* 0x000000080e067899 */ /* 0x000fe2000801020f */
[----:B-1----:R-:W-:Y:S01]  /*140d0*/  @P2 MOV R4, R6 ;  /* 0x0000000600042202 */ /* 0x002fe20000000f00 */
[----:B------:R-:W-:Y:S02]  /*140e0*/  @P2 IMAD.MOV.U32 R5, RZ, RZ, R7 ;  /* 0x000000ffff052224 */ /* 0x000fe400078e0007 */
[----:B------:R-:W-:-:S03]  /*140f0*/  F2FP.BF16.F32.PACK_AB R215, RZ, R215 ;  /* 0x000000d7ffd7723e */ /* 0x000fc600000010ff */
[----:B------:R1:W-:Y:S01]  /*14100*/  @P2 STG.E.U16 desc[UR20][R4.64+0xf0], R214 ;  /* 0x0000f0d604002986 */ /* 0x0003e2000c101514 */
[C---:B------:R-:W-:Y:S02]  /*14110*/  ISETP.GT.AND P3, PT, R14.reuse, 0x80, PT ;  /* 0x000000800e00780c */ /* 0x040fe40003f64270 */
[----:B------:R-:W-:Y:S02]  /*14120*/  MOV R9, UR6 ;  /* 0x0000000600097c02 */ /* 0x000fe40008000f00 */
[----:B------:R-:W-:Y:S01]  /*14130*/  ISETP.GT.AND P1, PT, R14, 0x88, PT ;  /* 0x000000880e00780c */ /* 0x000fe20003f24270 */
[----:B-1----:R-:W-:Y:S02]  /*14140*/  @P0 IMAD.MOV.U32 R5, RZ, RZ, R7 ;  /* 0x000000ffff050224 */ /* 0x002fe400078e0007 */
[----:B------:R-:W-:Y:S02]  /*14150*/  IMAD.U32 R7, RZ, RZ, UR7 ;  /* 0x00000007ff077e24 */ /* 0x000fe4000f8e00ff */
[----:B------:R-:W-:-:S03]  /*14160*/  @P0 IMAD.MOV.U32 R4, RZ, RZ, R6 ;  /* 0x000000ffff040224 */ /* 0x000fc600078e0006 */
[----:B------:R-:W-:Y:S02]  /*14170*/  IADD3 R6, P5, P6, R2, UR9, R7 ;  /* 0x0000000902067c10 */ /* 0x000fe4000febe007 */
[----:B------:R1:W-:Y:S01]  /*14180*/  @P0 STG.E.U16 desc[UR20][R4.64+0xf2], R215 ;  /* 0x0000f2d704000986 */ /* 0x0003e2000c101514 */
[C---:B------:R-:W-:Y:S02]  /*14190*/  ISETP.GT.AND P0, PT, R0.reuse, RZ, P3 ;  /* 0x000000ff0000720c */ /* 0x040fe40001f04270 */
[----:B------:R-:W-:Y:S02]  /*141a0*/  ISETP.GT.AND P2, PT, R0, 0x1, P3 ;  /* 0x000000010000780c */ /* 0x000fe40001f44270 */
[----:B------:R-:W-:Y:S01]  /*141b0*/  IADD3.X R7, R3, UR8, R9, P5, P6 ;  /* 0x0000000803077c10 */ /* 0x000fe2000afec409 */
[----:B------:R-:W-:Y:S01]  /*141c0*/  FMUL R88, R88, UR11 ;  /* 0x0000000b58587c20 */ /* 0x000fe20008400000 */
[----:B------:R-:W-:Y:S01]  /*141d0*/  ISETP.GT.AND P5, PT, R0, RZ, P1 ;  /* 0x000000ff0000720c */ /* 0x000fe20000fa4270 */
[----:B------:R-:W-:Y:S01]  /*141e0*/  FMUL R89, R89, UR11 ;  /* 0x0000000b59597c20 */ /* 0x000fe20008400000 */
[----:B-1----:R-:W-:Y:S01]  /*141f0*/  IADD3 R4, P4, R2, UR7, RZ ;  /* 0x0000000702047c10 */ /* 0x002fe2000ff9e0ff */
[----:B------:R-:W-:-:S03]  /*14200*/  FMUL R90, R90, UR11 ;  /* 0x0000000b5a5a7c20 */ /* 0x000fc60008400000 */
[----:B------:R-:W-:Y:S02]  /*14210*/  IADD3.X R5, R3, UR6, RZ, P4, !PT ;  /* 0x0000000603057c10 */ /* 0x000fe4000a7fe4ff */
[----:B------:R-:W-:Y:S02]  /*14220*/  IADD3 R8, P4, R4, UR9, RZ ;  /* 0x0000000904087c10 */ /* 0x000fe4000ff9e0ff */
[----:B------:R-:W-:Y:S02]  /*14230*/  F2FP.BF16.F32.PACK_AB R88, RZ, R88 ;  /* 0x00000058ff58723e */ /* 0x000fe400000010ff */
[----:B------:R-:W-:Y:S02]  /*14240*/  F2FP.BF16.F32.PACK_AB R89, RZ, R89 ;  /* 0x00000059ff59723e */ /* 0x000fe400000010ff */
[----:B------:R-:W-:Y:S02]  /*14250*/  F2FP.BF16.F32.PACK_AB R90, RZ, R90 ;  /* 0x0000005aff5a723e */ /* 0x000fe400000010ff */
[----:B------:R-:W-:Y:S01]  /*14260*/  IADD3.X R9, R5, UR8, RZ, P4, !PT ;  /* 0x0000000805097c10 */ /* 0x000fe2000a7fe4ff */
[----:B------:R-:W-:Y:S01]  /*14270*/  @P0 STG.E.U16 desc[UR20][R4.64], R88 ;  /* 0x0000005804000986 */ /* 0x000fe2000c101514 */
[----:B------:R-:W-:-:S02]  /*14280*/  ISETP.GT.AND P0, PT, R0, 0x1, P1 ;  /* 0x000000010000780c */ /* 0x000fc40000f04270 */
[C---:B------:R-:W-:Y:S01]  /*14290*/  ISETP.GT.AND P4, PT, R0.reuse, 0x9, P3 ;  /* 0x000000090000780c */ /* 0x040fe20001f84270 */
[----:B------:R-:W-:Y:S01]  /*142a0*/  @P2 STG.E.U16 desc[UR20][R4.64+0x2], R89 ;  /* 0x0000025904002986 */ /* 0x000fe2000c101514 */
[C---:B------:R-:W-:Y:S01]  /*142b0*/  ISETP.GT.AND P2, PT, R0.reuse, 0x8, P3 ;  /* 0x000000080000780c */ /* 0x040fe20001f44270 */
[----:B------:R-:W-:Y:S02]  /*142c0*/  FMUL R91, R91, UR11 ;  /* 0x0000000b5b5b7c20 */ /* 0x000fe40008400000 */
[----:B------:R-:W-:Y:S01]  /*142d0*/  @P5 STG.E.U16 desc[UR20][R8.64], R90 ;  /* 0x0000005a08005986 */ /* 0x000fe2000c101514 */
[----:B------:R-:W-:Y:S01]  /*142e0*/  ISETP.GT.AND P5, PT, R0, 0x8, P1 ;  /* 0x000000080000780c */ /* 0x000fe20000fa4270 */
[----:B------:R-:W-:Y:S01]  /*142f0*/  FMUL R92, R92, UR11 ;  /* 0x0000000b5c5c7c20 */ /* 0x000fe20008400000 */
[----:B------:R-:W-:Y:S01]  /*14300*/  FMUL R93, R93, UR11 ;  /* 0x0000000b5d5d7c20 */ /* 0x000fe20008400000 */
[----:B------:R-:W-:Y:S01]  /*14310*/  FMUL R94, R94, UR11 ;  /* 0x0000000b5e5e7c20 */ /* 0x000fe20008400000 */
[----:B------:R-:W-:-:S02]  /*14320*/  F2FP.BF16.F32.PACK_AB R91, RZ, R91 ;  /* 0x0000005bff5b723e */ /* 0x000fc400000010ff */
[----:B------:R-:W-:Y:S02]  /*14330*/  F2FP.BF16.F32.PACK_AB R92, RZ, R92 ;  /* 0x0000005cff5c723e */ /* 0x000fe400000010ff */
[----:B------:R-:W-:Y:S02]  /*14340*/  F2FP.BF16.F32.PACK_AB R93, RZ, R93 ;  /* 0x0000005dff5d723e */ /* 0x000fe400000010ff */
[----:B------:R-:W-:Y:S01]  /*14350*/  F2FP.BF16.F32.PACK_AB R94, RZ, R94 ;  /* 0x0000005eff5e723e */ /* 0x000fe200000010ff */
[----:B------:R1:W-:Y:S01]  /*14360*/  @P0 STG.E.U16 desc[UR20][R8.64+0x2], R91 ;  /* 0x0000025b08000986 */ /* 0x0003e2000c101514 */
[----:B------:R-:W-:-:S03]  /*14370*/  ISETP.GT.AND P0, PT, R0, 0x9, P1 ;  /* 0x000000090000780c */ /* 0x000fc60000f04270 */
[----:B------:R-:W-:Y:S01]  /*14380*/  @P2 STG.E.U16 desc[UR20][R4.64+0x10], R92 ;  /* 0x0000105c04002986 */ /* 0x000fe2000c101514 */
[----:B------:R-:W-:-:S03]  /*14390*/  ISETP.GT.AND P2, PT, R0, 0x10, P3 ;  /* 0x000000100000780c */ /* 0x000fc60001f44270 */
        /* <DEDUP_REMOVED lines=140> */
[----:B------:R-:W-:Y:S04]  /*14c60*/  @P0 STG.E.U16 desc[UR20][R6.64+0x92], R127 ;  /* 0x0000927f06000986 */ /* 0x000fe8000c101514 */
[----:B------:R-:W-:Y:S01]  /*14c70*/  @P2 STG.E.U16 desc[UR20][R4.64+0xa0], R128 ;  /* 0x0000a08004002986 */ /* 0x000fe2000c101514 */
[----:B------:R-:W-:-:S03]  /*14c80*/  ISETP.GT.AND P2, PT, R0, 0x51, P1 ;  /* 0x000000510000780c */ /* 0x000fc60000f44270 */
[----:B------:R-:W-:Y:S01]  /*14c90*/  @P4 STG.E.U16 desc[UR20][R4.64+0xa2], R129 ;  /* 0x0000a28104004986 */ /* 0x000fe2000c101514 */
[----:B------:R-:W-:-:S03]  /*14ca0*/  FMUL R131, R131, UR11 ;  /* 0x0000000b83837c20 */ /* 0x000fc60008400000 */
[----:B------:R-:W-:Y:S01]  /*14cb0*/  @P5 STG.E.U16 desc[UR20][R6.64+0xa0], R130 ;  /* 0x0000a08206005986 */ /* 0x000fe2000c101514 */
[----:B------:R-:W-:Y:S01]  /*14cc0*/  ISETP.GT.AND P5, PT, R0, 0x59, P3 ;  /* 0x000000590000780c */ /* 0x000fe20001fa4270 */
[----:B------:R-:W-:Y:S01]  /*14cd0*/  FMUL R133, R133, UR11 ;  /* 0x0000000b85857c20 */ /* 0x000fe20008400000 */
[----:B------:R-:W-:-:S04]  /*14ce0*/  F2FP.BF16.F32.PACK_AB R131, RZ, R131 ;  /* 0x00000083ff83723e */ /* 0x000fc800000010ff */
[----:B------:R-:W-:Y:S01]  /*14cf0*/  F2FP.BF16.F32.PACK_AB R133, RZ, R133 ;  /* 0x00000085ff85723e */ /* 0x000fe200000010ff */
[----:B------:R-:W-:Y:S01]  /*14d00*/  @P2 STG.E.U16 desc[UR20][R6.64+0xa2], R131 ;  /* 0x0000a28306002986 */ /* 0x000fe2000c101514 */
[C---:B------:R-:W-:Y:S02]  /*14d10*/  ISETP.GT.AND P4, PT, R0.reuse, 0x58, P3 ;  /* 0x000000580000780c */ /* 0x040fe40001f84270 */
[----:B------:R-:W-:Y:S01]  /*14d20*/  ISETP.GT.AND P0, PT, R0, 0x58, P1 ;  /* 0x000000580000780c */ /* 0x000fe20000f04270 */
[----:B------:R-:W-:Y:S01]  /*14d30*/  FMUL R132, R132, UR11 ;  /* 0x0000000b84847c20 */ /* 0x000fe20008400000 */
[C---:B------:R-:W-:Y:S01]  /*14d40*/  ISETP.GT.AND P2, PT, R0.reuse, 0x59, P1 ;  /* 0x000000590000780c */ /* 0x040fe20000f44270 */
[----:B------:R-:W-:Y:S01]  /*14d50*/  @P5 STG.E.U16 desc[UR20][R4.64+0xb2], R133 ;  /* 0x0000b28504005986 */ /* 0x000fe2000c101514 */
[----:B------:R-:W-:Y:S01]  /*14d60*/  ISETP.GT.AND P5, PT, R0, 0x60, P3 ;  /* 0x000000600000780c */ /* 0x000fe20001fa4270 */
[----:B------:R-:W-:Y:S01]  /*14d70*/  FMUL R134, R134, UR11 ;  /* 0x0000000b86867c20 */ /* 0x000fe20008400000 */
        /* <DEDUP_REMOVED lines=8> */
[----:B------:R-:W-:Y:S01]  /*14e00*/  @P4 STG.E.U16 desc[UR20][R4.64+0xb0], R132 ;  /* 0x0000b08404004986 */ /* 0x000fe2000c101514 */
[----:B------:R-:W-:-:S03]  /*14e10*/  F2FP.BF16.F32.PACK_AB R137, RZ, R137 ;  /* 0x00000089ff89723e */ /* 0x000fc600000010ff */
[----:B------:R-:W-:Y:S01]  /*14e20*/  @P0 STG.E.U16 desc[UR20][R6.64+0xb0], R134 ;  /* 0x0000b08606000986 */ /* 0x000fe2000c101514 */
[----:B------:R-:W-:-:S03]  /*14e30*/  ISETP.GT.AND P4, PT, R0, 0x60, P1 ;  /* 0x000000600000780c */ /* 0x000fc60000f84270 */
[----:B------:R-:W-:Y:S01]  /*14e40*/  @P2 STG.E.U16 desc[UR20][R6.64+0xb2], R135 ;  /* 0x0000b28706002986 */ /* 0x000fe2000c101514 */
[----:B------:R-:W-:-:S03]  /*14e50*/  FMUL R138, R138, UR11 ;  /* 0x0000000b8a8a7c20 */ /* 0x000fc60008400000 */
[----:B------:R-:W-:Y:S01]  /*14e60*/  @P5 STG.E.U16 desc[UR20][R4.64+0xc0], R136 ;  /* 0x0000c08804005986 */ /* 0x000fe2000c101514 */
[----:B------:R-:W-:-:S03]  /*14e70*/  ISETP.GT.AND P5, PT, R0, 0x61, P1 ;  /* 0x000000610000780c */ /* 0x000fc60000fa4270 */
[----:B------:R-:W-:Y:S01]  /*14e80*/  @P6 STG.E.U16 desc[UR20][R4.64+0xc2], R137 ;  /* 0x0000c28904006986 */ /* 0x000fe2000c101514 */
[----:B------:R-:W-:Y:S01]  /*14e90*/  ISETP.GT.AND P6, PT, R0, 0x68, P3 ;  /* 0x000000680000780c */ /* 0x000fe20001fc4270 */
[----:B------:R-:W-:Y:S01]  /*14ea0*/  FMUL R139, R139, UR11 ;  /* 0x0000000b8b8b7c20 */ /* 0x000fe20008400000 */
[----:B------:R-:W-:Y:S01]  /*14eb0*/  FMUL R140, R140, UR11 ;  /* 0x0000000b8c8c7c20 */ /* 0x000fe20008400000 */
[----:B------:R-:W-:-:S03]  /*14ec0*/  F2FP.BF16.F32.PACK_AB R138, RZ, R138 ;  /* 0x0000008aff8a723e */ /* 0x000fc600000010ff */
        /* <DEDUP_REMOVED lines=11> */
[----:B------:R-:W-:-:S03]  /*14f80*/  F2FP.BF16.F32.PACK_AB R141, RZ, R141 ;  /* 0x0000008dff8d723e */ /* 0x000fc600000010ff */
[----:B------:R-:W-:Y:S02]  /*14f90*/  F2FP.BF16.F32.PACK_AB R142, RZ, R142 ;  /* 0x0000008eff8e723e */ /* 0x000fe400000010ff */
[----:B------:R-:W-:Y:S01]  /*14fa0*/  F2FP.BF16.F32.PACK_AB R143, RZ, R143 ;  /* 0x0000008fff8f723e */ /* 0x000fe200000010ff */
[----:B------:R-:W-:Y:S04]  /*14fb0*/  @P4 STG.E.U16 desc[UR20][R4.64+0xd2], R141 ;  /* 0x0000d28d04004986 */ /* 0x000fe8000c101514 */
[----:B------:R-:W-:Y:S01]  /*14fc0*/  @P5 STG.E.U16 desc[UR20][R6.64+0xd0], R142 ;  /* 0x0000d08e06005986 */ /* 0x000fe2000c101514 */
[----:B------:R-:W-:-:S03]  /*14fd0*/  ISETP.GT.AND P5, PT, R0, 0x70, P3 ;  /* 0x000000700000780c */ /* 0x000fc60001fa4270 */
[----:B------:R-:W-:Y:S01]  /*14fe0*/  @P6 STG.E.U16 desc[UR20][R6.64+0xd2], R143 ;  /* 0x0000d28f06006986 */ /* 0x000fe2000c101514 */
[----:B------:R-:W-:Y:S01]  /*14ff0*/  ISETP.GT.AND P6, PT, R0, 0x71, P3 ;  /* 0x000000710000780c */ /* 0x000fe20001fc4270 */
[----:B------:R-:W-:Y:S01]  /*15000*/  FMUL R144, R144, UR11 ;  /* 0x0000000b90907c20 */ /* 0x000fe20008400000 */
[----:B------:R-:W-:Y:S01]  /*15010*/  FMUL R145, R145, UR11 ;  /* 0x0000000b91917c20 */ /* 0x000fe20008400000 */
[----:B------:R-:W-:-:S03]  /*15020*/  ISETP.GT.AND P4, PT, R0, 0x70, P1 ;  /* 0x000000700000780c */ /* 0x000fc60000f84270 */
[----:B------:R-:W-:Y:S02]  /*15030*/  F2FP.BF16.F32.PACK_AB R144, RZ, R144 ;  /* 0x00000090ff90723e */ /* 0x000fe400000010ff */
[----:B------:R-:W-:Y:S01]  /*15040*/  F2FP.BF16.F32.PACK_AB R145, RZ, R145 ;  /* 0x00000091ff91723e */ /* 0x000fe200000010ff */
[----:B------:R-:W-:Y:S02]  /*15050*/  FMUL R146, R146, UR11 ;  /* 0x0000000b92927c20 */ /* 0x000fe40008400000 */
[----:B------:R-:W-:Y:S01]  /*15060*/  @P5 STG.E.U16 desc[UR20][R4.64+0xe0], R144 ;  /* 0x0000e09004005986 */ /* 0x000fe2000c101514 */
[----:B------:R-:W-:-:S03]  /*15070*/  ISETP.GT.AND P5, PT, R0, 0x71, P1 ;  /* 0x000000710000780c */ /* 0x000fc60000fa4270 */
[----:B------:R-:W-:Y:S01]  /*15080*/  @P6 STG.E.U16 desc[UR20][R4.64+0xe2], R145 ;  /* 0x0000e29104006986 */ /* 0x000fe2000c101514 */
[C---:B------:R-:W-:Y:S02]  /*15090*/  ISETP.GT.AND P6, PT, R0.reuse, 0x78, P3 ;  /* 0x000000780000780c */ /* 0x040fe40001fc4270 */
[----:B------:R-:W-:Y:S01]  /*150a0*/  ISETP.GT.AND P3, PT, R0, 0x79, P3 ;  /* 0x000000790000780c */ /* 0x000fe20001f64270 */
[----:B------:R-:W-:Y:S01]  /*150b0*/  FMUL R147, R147, UR11 ;  /* 0x0000000b93937c20 */ /* 0x000fe20008400000 */
[----:B------:R-:W-:Y:S01]  /*150c0*/  F2FP.BF16.F32.PACK_AB R146, RZ, R146 ;  /* 0x00000092ff92723e */ /* 0x000fe200000010ff */
[----:B------:R-:W-:Y:S01]  /*150d0*/  FMUL R149, R149, UR11 ;  /* 0x0000000b95957c20 */ /* 0x000fe20008400000 */
[----:B------:R-:W-:Y:S02]  /*150e0*/  FMUL R148, R148, UR11 ;  /* 0x0000000b94947c20 */ /* 0x000fe40008400000 */
[----:B------:R-:W-:Y:S01]  /*150f0*/  F2FP.BF16.F32.PACK_AB R147, RZ, R147 ;  /* 0x00000093ff93723e */ /* 0x000fe200000010ff */
[----:B------:R-:W-:Y:S01]  /*15100*/  @P4 STG.E.U16 desc[UR20][R6.64+0xe0], R146 ;  /* 0x0000e09206004986 */ /* 0x000fe2000c101514 */
[----:B------:R-:W-:-:S02]  /*15110*/  ISETP.GT.AND P4, PT, R0, 0x78, P1 ;  /* 0x000000780000780c */ /* 0x000fc40000f84270 */
[----:B------:R-:W-:Y:S02]  /*15120*/  F2FP.BF16.F32.PACK_AB R149, RZ, R149 ;  /* 0x00000095ff95723e */ /* 0x000fe400000010ff */
[----:B------:R-:W-:Y:S01]  /*15130*/  ISETP.GT.AND P2, PT, R14, 0xc0, PT ;  /* 0x000000c00e00780c */ /* 0x000fe20003f44270 */
[----:B------:R-:W-:Y:S01]  /*15140*/  @P5 STG.E.U16 desc[UR20][R6.64+0xe2], R147 ;  /* 0x0000e29306005986 */ /* 0x000fe2000c101514 */
[C---:B------:R-:W-:Y:S01]  /*15150*/  ISETP.GT.AND P1, PT, R0.reuse, 0x79, P1 ;  /* 0x000000790000780c */ /* 0x040fe20000f24270 */
[----:B-1----:R-:W-:Y:S01]  /*15160*/  IMAD.U32 R9, RZ, RZ, UR14 ;  /* 0x0000000eff097e24 */ /* 0x002fe2000f8e00ff */
[----:B------:R-:W-:Y:S01]  /*15170*/  F2FP.BF16.F32.PACK_AB R148, RZ, R148 ;  /* 0x00000094ff94723e */ /* 0x000fe200000010ff */
[----:B------:R-:W-:Y:S01]  /*15180*/  @P3 STG.E.U16 desc[UR20][R4.64+0xf2], R149 ;  /* 0x0000f29504003986 */ /* 0x000fe2000c101514 */
[----:B------:R-:W-:Y:S01]  /*15190*/  ISETP.GT.AND P3, PT, R0, RZ, P2 ;  /* 0x000000ff0000720c */ /* 0x000fe20001764270 */
[----:B------:R-:W-:Y:S01]  /*151a0*/  FMUL R150, R150, UR11 ;  /* 0x0000000b96967c20 */ /* 0x000fe20008400000 */
[----:B------:R-:W-:Y:S01]  /*151b0*/  FMUL R151, R151, UR11 ;  /* 0x0000000b97977c20 */ /* 0x000fe20008400000 */
[----:B------:R-:W-:Y:S01]  /*151c0*/  UIMAD UR6, UR15, 0x180, URZ ;  /* 0x000001800f0678a4 */ /* 0x000fe2000f8e023f */
[----:B------:R-:W-:Y:S01]  /*151d0*/  FMUL R24, R24, UR11 ;  /* 0x0000000b18187c20 */ /* 0x000fe20008400000 */
[----:B------:R-:W-:Y:S01]  /*151e0*/  IMAD.WIDE.U32 R2, R9, 0x180, R2 ;  /* 0x0000018009027825 */ /* 0x000fe200078e0002 */
[----:B------:R1:W-:Y:S01]  /*151f0*/  @P6 STG.E.U16 desc[UR20][R4.64+0xf0], R148 ;  /* 0x0000f09404006986 */ /* 0x0003e2000c101514 */
[----:B------:R-:W-:-:S02]  /*15200*/  F2FP.BF16.F32.PACK_AB R150, RZ, R150 ;  /* 0x00000096ff96723e */ /* 0x000fc400000010ff */
[----:B------:R-:W-:Y:S01]  /*15210*/  F2FP.BF16.F32.PACK_AB R151, RZ, R151 ;  /* 0x00000097ff97723e */ /* 0x000fe200000010ff */
[----:B------:R-:W-:Y:S01]  /*15220*/  VIADD R3, R3, UR6 ;  /* 0x0000000603037c36 */ /* 0x000fe20008000000 */
[----:B------:R-:W-:Y:S02]  /*15230*/  ISETP.GT.AND P5, PT, R0, 0x1, P2 ;  /* 0x000000010000780c */ /* 0x000fe400017a4270 */
[----:B------:R-:W-:Y:S01]  /*15240*/  F2FP.BF16.F32.PACK_AB R24, RZ, R24 ;  /* 0x00000018ff18723e */ /* 0x000fe200000010ff */
[----:B------:R-:W-:Y:S01]  /*15250*/  FMUL R25, R25, UR11 ;  /* 0x0000000b19197c20 */ /* 0x000fe20008400000 */
[----:B-1----:R-:W-:Y:S02]  /*15260*/  @P4 IMAD.MOV.U32 R4, RZ, RZ, R6 ;  /* 0x000000ffff044224 */ /* 0x002fe400078e0006 */
[----:B------:R-:W-:Y:S01]  /*15270*/  @P4 IMAD.MOV.U32 R5, RZ, RZ, R7 ;  /* 0x000000ffff054224 */ /* 0x000fe200078e0007 */
[----:B------:R-:W-:-:S04]  /*15280*/  ISETP.GT.AND P0, PT, R14, 0xc8, PT ;  /* 0x000000c80e00780c */ /* 0x000fc80003f04270 */
[----:B------:R1:W-:Y:S01]  /*15290*/  @P4 STG.E.U16 desc[UR20][R4.64+0xf0], R150 ;  /* 0x0000f09604004986 */ /* 0x0003e2000c101514 */
[----:B------:R-:W-:-:S03]  /*152a0*/  F2FP.BF16.F32.PACK_AB R25, RZ, R25 ;  /* 0x00000019ff19723e */ /* 0x000fc600000010ff */
[----:B------:R2:W-:Y:S04]  /*152b0*/  @P1 STG.E.U16 desc[UR20][R6.64+0xf2], R151 ;  /* 0x0000f29706001986 */ /* 0x0005e8000c101514 */
[----:B------:R-:W-:Y:S01]  /*152c0*/  @P3 STG.E.U16 desc[UR20][R2.64], R24 ;  /* 0x0000001802003986 */ /* 0x000fe2000c101514 */
[----:B------:R-:W-:Y:S01]  /*152d0*/  ISETP.GT.AND P3, PT, R0, RZ, P0 ;  /* 0x000000ff0000720c */ /* 0x000fe20000764270 */
[----:B------:R-:W-:Y:S01]  /*152e0*/  FMUL R26, R26, UR11 ;  /* 0x0000000b1a1a7c20 */ /* 0x000fe20008400000 */
[----:B-1----:R-:W-:Y:S01]  /*152f0*/  IADD3 R4, P1, R2, UR9, RZ ;  /* 0x0000000902047c10 */ /* 0x002fe2000ff3e0ff */
[----:B------:R-:W-:Y:S01]  /*15300*/  @P5 STG.E.U16 desc[UR20][R2.64+0x2], R25 ;  /* 0x0000021902005986 */ /* 0x000fe2000c101514 */
[C---:B------:R-:W-:Y:S02]  /*15310*/  ISETP.GT.AND P6, PT, R0.reuse, 0x1, P0 ;  /* 0x000000010000780c */ /* 0x040fe400007c4270 */
[----:B------:R-:W-:Y:S01]  /*15320*/  ISETP.GT.AND P5, PT, R0, 0x8, P2 ;  /* 0x000000080000780c */ /* 0x000fe200017a4270 */
[----:B------:R-:W-:Y:S01]  /*15330*/  FMUL R27, R27, UR11 ;  /* 0x0000000b1b1b7c20 */ /* 0x000fe20008400000 */
[----:B------:R-:W-:-:S02]  /*15340*/  F2FP.BF16.F32.PACK_AB R26, RZ, R26 ;  /* 0x0000001aff1a723e */ /* 0x000fc400000010ff */
[----:B------:R-:W-:Y:S02]  /*15350*/  IADD3.X R5, R3, UR8, RZ, P1, !PT ;  /* 0x0000000803057c10 */ /* 0x000fe40008ffe4ff */
[----:B------:R-:W-:Y:S01]  /*15360*/  ISETP.GT.AND P4, PT, R0, 0x9, P2 ;  /* 0x000000090000780c */ /* 0x000fe20001784270 */
[----:B------:R-:W-:Y:S01]  /*15370*/  FMUL R28, R28, UR11 ;  /* 0x0000000b1c1c7c20 */ /* 0x000fe20008400000 */
[----:B------:R-:W-:Y:S01]  /*15380*/  FMUL R29, R29, UR11 ;  /* 0x0000000b1d1d7c20 */ /* 0x000fe20008400000 */
[----:B------:R-:W-:Y:S01]  /*15390*/  @P3 STG.E.U16 desc[UR20][R4.64], R26 ;  /* 0x0000001a04003986 */ /* 0x000fe2000c101514 */
[----:B------:R-:W-:Y:S02]  /*153a0*/  F2FP.BF16.F32.PACK_AB R27, RZ, R27 ;  /* 0x0000001bff1b723e */ /* 0x000fe400000010ff */
[----:B------:R-:W-:Y:S02]  /*153b0*/  ISETP.GT.AND P3, PT, R0, 0x8, P0 ;  /* 0x000000080000780c */ /* 0x000fe40000764270 */
[----:B------:R-:W-:Y:S01]  /*153c0*/  F2FP.BF16.F32.PACK_AB R28, RZ, R28 ;  /* 0x0000001cff1c723e */ /* 0x000fe200000010ff */
[----:B------:R-:W-:Y:S01]  /*153d0*/  FMUL R30, R30, UR11 ;  /* 0x0000000b1e1e7c20 */ /* 0x000fe20008400000 */
[----:B------:R-:W-:Y:S01]  /*153e0*/  F2FP.BF16.F32.PACK_AB R29, RZ, R29 ;  /* 0x0000001dff1d723e */ /* 0x000fe200000010ff */
[----:B------:R-:W-:Y:S01]  /*153f0*/  @P6 STG.E.U16 desc[UR20][R4.64+0x2], R27 ;  /* 0x0000021b04006986 */ /* 0x000fe2000c101514 */
[----:B------:R-:W-:-:S03]  /*15400*/  ISETP.GT.AND P6, PT, R0, 0x9, P0 ;  /* 0x000000090000780c */ /* 0x000fc600007c4270 */
[----:B------:R-:W-:Y:S01]  /*15410*/  @P5 STG.E.U16 desc[UR20][R2.64+0x10], R28 ;  /* 0x0000101c02005986 */ /* 0x000fe2000c101514 */
[C---:B------:R-:W-:Y:S01]  /*15420*/  ISETP.GT.AND P5, PT, R0.reuse, 0x10, P2 ;  /* 0x000000100000780c */ /* 0x040fe200017a4270 */
[----:B------:R-:W-:Y:S01]  /*15430*/  FMUL R31, R31, UR11 ;  /* 0x0000000b1f1f7c20 */ /* 0x000fe20008400000 */
[----:B------:R-:W-:Y:S01]  /*15440*/  F2FP.BF16.F32.PACK_AB R30, RZ, R30 ;  /* 0x0000001eff1e723e */ /* 0x000fe200000010ff */
[----:B------:R-:W-:Y:S01]  /*15450*/  @P4 STG.E.U16 desc[UR20][R2.64+0x12], R29 ;  /* 0x0000121d02004986 */ /* 0x000fe2000c101514 */
[----:B------:R-:W-:Y:S01]  /*15460*/  ISETP.GT.AND P4, PT, R0, 0x11, P2 ;  /* 0x000000110000780c */ /* 0x000fe20001784270 */
[----:B------:R-:W-:Y:S01]  /*15470*/  FMUL R32, R32, UR11 ;  /* 0x0000000b20207c20 */ /* 0x000fe20008400000 */
[----:B------:R-:W-:Y:S01]  /*15480*/  FMUL R33, R33, UR11 ;  /* 0x0000000b21217c20 */ /* 0x000fe20008400000 */
[----:B------:R-:W-:Y:S01]  /*15490*/  @P3 STG.E.U16 desc[UR20][R4.64+0x10], R30 ;  /* 0x0000101e04003986 */ /* 0x000fe2000c101514 */
[----:B------:R-:W-:Y:S02]  /*154a0*/  F2FP.BF16.F32.PACK_AB R31, RZ, R31 ;  /* 0x0000001fff1f723e */ /* 0x000fe400000010ff */
[----:B------:R-:W-:-:S02]  /*154b0*/  ISETP.GT.AND P3, PT, R0, 0x10, P0 ;  /* 0x000000100000780c */ /* 0x000fc40000764270 */
[----:B------:R-:W-:Y:S01]  /*154c0*/  F2FP.BF16.F32.PACK_AB R32, RZ, R32 ;  /* 0x00000020ff20723e */ /* 0x000fe200000010ff */
[----:B------:R-:W-:Y:S01]  /*154d0*/  FMUL R34, R34, UR11 ;  /* 0x0000000b22227c20 */ /* 0x000fe20008400000 */
[----:B------:R-:W-:Y:S01]  /*154e0*/  F2FP.BF16.F32.PACK_AB R33, RZ, R33 ;  /* 0x00000021ff21723e */ /* 0x000fe200000010ff */
[----:B------:R-:W-:Y:S01]  /*154f0*/  @P6 STG.E.U16 desc[UR20][R4.64+0x12], R31 ;  /* 0x0000121f04006986 */ /* 0x000fe2000c101514 */
[----:B------:R-:W-:-:S03]  /*15500*/  ISETP.GT.AND P6, PT, R0, 0x11, P0 ;  /* 0x000000110000780c */ /* 0x000fc600007c4270 */
[----:B------:R-:W-:Y:S01]  /*15510*/  @P5 STG.E.U16 desc[UR20][R2.64+0x20], R32 ;  /* 0x0000202002005986 */ /* 0x000fe2000c101514 */
[----:B------:R-:W-:-:S03]  /*15520*/  F2FP.BF16.F32.PACK_AB R34, RZ, R34 ;  /* 0x00000022ff22723e */ /* 0x000fc600000010ff */
[----:B------:R-:W-:Y:S01]  /*15530*/  @P4 STG.E.U16 desc[UR20][R2.64+0x22], R33 ;  /* 0x0000222102004986 */ /* 0x000fe2000c101514 */
[C---:B------:R-:W-:Y:S01]  /*15540*/  ISETP.GT.AND P4, PT, R0.reuse, 0x18, P2 ;  /* 0x000000180000780c */ /* 0x040fe20001784270 */
[----:B------:R-:W-:Y:S01]  /*15550*/  FMUL R35, R35, UR11 ;  /* 0x0000000b23237c20 */ /* 0x000fe20008400000 */
[----:B------:R-:W-:Y:S01]  /*15560*/  ISETP.GT.AND P5, PT, R0, 0x19, P2 ;  /* 0x000000190000780c */ /* 0x000fe200017a4270 */
[----:B------:R-:W-:Y:S01]  /*15570*/  FMUL R36, R36, UR11 ;  /* 0x0000000b24247c20 */ /* 0x000fe20008400000 */
[----:B------:R-:W-:Y:S01]  /*15580*/  FMUL R37, R37, UR11 ;  /* 0x0000000b25257c20 */ /* 0x000fe20008400000 */
[----:B------:R-:W-:Y:S01]  /*15590*/  @P3 STG.E.U16 desc[UR20][R4.64+0x20], R34 ;  /* 0x0000202204003986 */ /* 0x000fe2000c101514 */
[----:B------:R-:W-:Y:S02]  /*155a0*/  ISETP.GT.AND P3, PT, R0, 0x18, P0 ;  /* 0x000000180000780c */ /* 0x000fe40000764270 */
[----:B------:R-:W-:Y:S01]  /*155b0*/  F2FP.BF16.F32.PACK_AB R35, RZ, R35 ;  /* 0x00000023ff23723e */ /* 0x000fe200000010ff */
[----:B------:R-:W-:Y:S01]  /*155c0*/  FMUL R38, R38, UR11 ;  /* 0x0000000b26267c20 */ /* 0x000fe20008400000 */
[----:B------:R-:W-:-:S02]  /*155d0*/  F2FP.BF16.F32.PACK_AB R36, RZ, R36 ;  /* 0x00000024ff24723e */ /* 0x000fc400000010ff */
[----:B------:R-:W-:Y:S01]  /*155e0*/  F2FP.BF16.F32.PACK_AB R37, RZ, R37 ;  /* 0x00000025ff25723e */ /* 0x000fe200000010ff */
[----:B------:R-:W-:Y:S01]  /*155f0*/  @P6 STG.E.U16 desc[UR20][R4.64+0x22], R35 ;  /* 0x0000222304006986 */ /* 0x000fe2000c101514 */
[----:B------:R-:W-:-:S03]  /*15600*/  F2FP.BF16.F32.PACK_AB R38, RZ, R38 ;  /* 0x00000026ff26723e */ /* 0x000fc600000010ff */
[----:B------:R-:W-:Y:S01]  /*15610*/  @P4 STG.E.U16 desc[UR20][R2.64+0x30], R36 ;  /* 0x0000302402004986 */ /* 0x000fe2000c101514 */
[C---:B------:R-:W-:Y:S02]  /*15620*/  ISETP.GT.AND P4, PT, R0.reuse, 0x19, P0 ;  /* 0x000000190000780c */ /* 0x040fe40000784270 */
[C---:B------:R-:W-:Y:S01]  /*15630*/  ISETP.GT.AND P6, PT, R0.reuse, 0x20, P2 ;  /* 0x000000200000780c */ /* 0x040fe200017c4270 */
[----:B------:R-:W-:Y:S01]  /*15640*/  @P5 STG.E.U16 desc[UR20][R2.64+0x32], R37 ;  /* 0x0000322502005986 */ /* 0x000fe2000c101514 */
[----:B------:R-:W-:Y:S01]  /*15650*/  ISETP.GT.AND P5, PT, R0, 0x21, P2 ;  /* 0x000000210000780c */ /* 0x000fe200017a4270 */
[----:B------:R-:W-:Y:S01]  /*15660*/  FMUL R39, R39, UR11 ;  /* 0x0000000b27277c20 */ /* 0x000fe20008400000 */
[----:B------:R-:W-:Y:S01]  /*15670*/  FMUL R40, R40, UR11 ;  /* 0x0000000b28287c20 */ /* 0x000fe20008400000 */
[----:B------:R-:W-:Y:S01]  /*15680*/  FMUL R41, R41, UR11 ;  /* 0x0000000b29297c20 */ /* 0x000fe20008400000 */
[----:B------:R-:W-:Y:S01]  /*15690*/  @P3 STG.E.U16 desc[UR20][R4.64+0x30], R38 ;  /* 0x0000302604003986 */ /* 0x000fe2000c101514 */
[----:B------:R-:W-:Y:S01]  /*156a0*/  ISETP.GT.AND P3, PT, R0, 0x20, P0 ;  /* 0x000000200000780c */ /* 0x000fe20000764270 */
[----:B------:R-:W-:Y:S01]  /*156b0*/  FMUL R42, R42, UR11 ;  /* 0x0000000b2a2a7c20 */ /* 0x000fe20008400000 */
[----:B------:R-:W-:-:S02]  /*156c0*/  F2FP.BF16.F32.PACK_AB R39, RZ, R39 ;  /* 0x00000027ff27723e */ /* 0x000fc400000010ff */
[----:B------:R-:W-:Y:S02]  /*156d0*/  F2FP.BF16.F32.PACK_AB R40, RZ, R40 ;  /* 0x00000028ff28723e */ /* 0x000fe400000010ff */
[----:B------:R-:W-:Y:S01]  /*156e0*/  F2FP.BF16.F32.PACK_AB R41, RZ, R41 ;  /* 0x00000029ff29723e */ /* 0x000fe200000010ff */
[----:B------:R-:W-:Y:S01]  /*156f0*/  @P4 STG.E.U16 desc[UR20][R4.64+0x32], R39 ;  /* 0x0000322704004986 */ /* 0x000fe2000c101514 */
[----:B------:R-:W-:Y:S02]  /*15700*/  F2FP.BF16.F32.PACK_AB R42, RZ, R42 ;  /* 0x0000002aff2a723e */ /* 0x000fe400000010ff */
        /* <DEDUP_REMOVED lines=31> */
[----:B------:R-:W-:-:S03]  /*15900*/  F2FP.BF16.F32.PACK_AB R50, RZ, R50 ;  /* 0x00000032ff32723e */ /* 0x000fc600000010ff */
[----:B------:R-:W-:Y:S01]  /*15910*/  @P6 STG.E.U16 desc[UR20][R2.64+0x60], R48 ;  /* 0x0000603002006986 */ /* 0x000fe2000c101514 */
[----:B--2---:R-:W-:-:S03]  /*15920*/  IADD3.X R7, R3, UR8, RZ, P1, !PT ;  /* 0x0000000803077c10 */ /* 0x004fc60008ffe4ff */
[----:B------:R-:W-:Y:S01]  /*15930*/  @P5 STG.E.U16 desc[UR20][R2.64+0x62], R49 ;  /* 0x0000623102005986 */ /* 0x000fe2000c101514 */
[C---:B------:R-:W-:Y:S02]  /*15940*/  ISETP.GT.AND P5, PT, R0.reuse, 0x31, P0 ;  /* 0x000000310000780c */ /* 0x040fe400007a4270 */
[C---:B------:R-:W-:Y:S01]  /*15950*/  ISETP.GT.AND P1, PT, R0.reuse, 0x38, P0 ;  /* 0x000000380000780c */ /* 0x040fe20000724270 */
[----:B------:R1:W-:Y:S01]  /*15960*/  @P3 STG.E.U16 desc[UR20][R4.64+0x60], R50 ;  /* 0x0000603204003986 */ /* 0x0003e2000c101514 */
[C---:B------:R-:W-:Y:S02]  /*15970*/  ISETP.GT.AND P3, PT, R0.reuse, 0x39, P0 ;  /* 0x000000390000780c */ /* 0x040fe40000764270 */
[C---:B------:R-:W-:Y:S01]  /*15980*/  ISETP.GT.AND P6, PT, R0.reuse, 0x38, P2 ;  /* 0x000000380000780c */ /* 0x040fe200017c4270 */
[----:B------:R-:W-:Y:S01]  /*15990*/  FMUL R51, R51, UR11 ;  /* 0x0000000b33337c20 */ /* 0x000fe20008400000 */
[----:B------:R-:W-:Y:S01]  /*159a0*/  ISETP.GT.AND P4, PT, R0, 0x39, P2 ;  /* 0x000000390000780c */ /* 0x000fe20001784270 */
[----:B------:R-:W-:Y:S01]  /*159b0*/  FMUL R52, R52, UR11 ;  /* 0x0000000b34347c20 */ /* 0x000fe20008400000 */
[----:B------:R-:W-:Y:S01]  /*159c0*/  FMUL R53, R53, UR11 ;  /* 0x0000000b35357c20 */ /* 0x000fe20008400000 */
[----:B------:R-:W-:Y:S01]  /*159d0*/  FMUL R54, R54, UR11 ;  /* 0x0000000b36367c20 */ /* 0x000fe20008400000 */
[----:B------:R-:W-:Y:S01]  /*159e0*/  FMUL R55, R55, UR11 ;  /* 0x0000000b37377c20 */ /* 0x000fe20008400000 */
[----:B------:R-:W-:-:S02]  /*159f0*/  F2FP.BF16.F32.PACK_AB R51, RZ, R51 ;  /* 0x00000033ff33723e */ /* 0x000fc400000010ff */
[----:B------:R-:W-:Y:S02]  /*15a00*/  @P5 MOV R6, R4 ;  /* 0x0000000400065202 */ /* 0x000fe40000000f00 */
[----:B------:R-:W-:Y:S01]  /*15a10*/  F2FP.BF16.F32.PACK_AB R52, RZ, R52 ;  /* 0x00000034ff34723e */ /* 0x000fe200000010ff */
[C---:B-1----:R-:W-:Y:S01]  /*15a20*/  VIADD R4, R2.reuse, UR9 ;  /* 0x0000000902047c36 */ /* 0x042fe20008000000 */
[----:B------:R-:W-:Y:S01]  /*15a30*/  F2FP.BF16.F32.PACK_AB R53, RZ, R53 ;  /* 0x00000035ff35723e */ /* 0x000fe200000010ff */
[--C-:B------:R-:W-:Y:S01]  /*15a40*/  @P1 IMAD.MOV.U32 R5, RZ, RZ, R7.reuse ;  /* 0x000000ffff051224 */ /* 0x100fe200078e0007 */
[----:B------:R-:W-:Y:S01]  /*15a50*/  F2FP.BF16.F32.PACK_AB R54, RZ, R54 ;  /* 0x00000036ff36723e */ /* 0x000fe200000010ff */
[----:B------:R-:W-:Y:S01]  /*15a60*/  VIADD R8, R2, UR9 ;  /* 0x0000000902087c36 */ /* 0x000fe20008000000 */
[----:B------:R-:W-:Y:S01]  /*15a70*/  F2FP.BF16.F32.PACK_AB R55, RZ, R55 ;  /* 0x00000037ff37723e */ /* 0x000fe200000010ff */
[----:B------:R-:W-:Y:S01]  /*15a80*/  @P3 IMAD.MOV.U32 R9, RZ, RZ, R7 ;  /* 0x000000ffff093224 */ /* 0x000fe200078e0007 */
[----:B------:R-:W-:Y:S04]  /*15a90*/  @P5 STG.E.U16 desc[UR20][R6.64+0x62], R51 ;  /* 0x0000623306005986 */ /* 0x000fe8000c101514 */
[----:B------:R-:W-:Y:S04]  /*15aa0*/  @P6 STG.E.U16 desc[UR20][R2.64+0x70], R52 ;  /* 0x0000703402006986 */ /* 0x000fe8000c101514 */
[----:B------:R-:W-:Y:S04]  /*15ab0*/  @P4 STG.E.U16 desc[UR20][R2.64+0x72], R53 ;  /* 0x0000723502004986 */ /* 0x000fe8000c101514 */
[----:B------:R-:W-:Y:S01]  /*15ac0*/  @P1 STG.E.U16 desc[UR20][R4.64+0x70], R54 ;  /* 0x0000703604001986 */ /* 0x000fe2000c101514 */
[----:B------:R-:W-:-:S03]  /*15ad0*/  ISETP.GT.AND P1, PT, R0, 0x40, P0 ;  /* 0x000000400000780c */ /* 0x000fc60000724270 */
[----:B------:R1:W-:Y:S01]  /*15ae0*/  @P3 STG.E.U16 desc[UR20][R8.64+0x72], R55 ;  /* 0x0000723708003986 */ /* 0x0003e2000c101514 */
[C---:B------:R-:W-:Y:S02]  /*15af0*/  ISETP.GT.AND P3, PT, R0.reuse, 0x41, P0 ;  /* 0x000000410000780c */ /* 0x040fe40000764270 */
[C---:B------:R-:W-:Y:S02]  /*15b00*/  ISETP.GT.AND P4, PT, R0.reuse, 0x40, P2 ;  /* 0x000000400000780c */ /* 0x040fe40001784270 */
[----:B------:R-:W-:Y:S01]  /*15b10*/  ISETP.GT.AND P5, PT, R0, 0x41, P2 ;  /* 0x000000410000780c */ /* 0x000fe200017a4270 */
[----:B------:R-:W-:Y:S01]  /*15b20*/  FMUL R56, R56, UR11 ;  /* 0x0000000b38387c20 */ /* 0x000fe20008400000 */
[----:B------:R-:W-:Y:S01]  /*15b30*/  FMUL R57, R57, UR11 ;  /* 0x0000000b39397c20 */ /* 0x000fe20008400000 */
[----:B------:R-:W-:Y:S01]  /*15b40*/  FMUL R58, R58, UR11 ;  /* 0x0000000b3a3a7c20 */ /* 0x000fe20008400000 */
[----:B------:R-:W-:Y:S02]  /*15b50*/  FMUL R59, R59, UR11 ;  /* 0x0000000b3b3b7c20 */ /* 0x000fe40008400000 */
[----:B------:R-:W-:-:S02]  /*15b60*/  F2FP.BF16.F32.PACK_AB R56, RZ, R56 ;  /* 0x00000038ff38723e */ /* 0x000fc400000010ff */
[----:B------:R-:W-:Y:S01]  /*15b70*/  F2FP.BF16.F32.PACK_AB R57, RZ, R57 ;  /* 0x00000039ff39723e */ /* 0x000fe200000010ff */
[----:B-1----:R-:W-:Y:S01]  /*15b80*/  @P3 IMAD.MOV.U32 R9, RZ, RZ, R7 ;  /* 0x000000ffff093224 */ /* 0x002fe200078e0007 */
[----:B------:R-:W-:Y:S02]  /*15b90*/  F2FP.BF16.F32.PACK_AB R58, RZ, R58 ;  /* 0x0000003aff3a723e */ /* 0x000fe400000010ff */
[----:B------:R-:W-:Y:S02]  /*15ba0*/  @P1 MOV R5, R7 ;  /* 0x0000000700051202 */ /* 0x000fe40000000f00 */
[----:B------:R-:W-:Y:S01]  /*15bb0*/  F2FP.BF16.F32.PACK_AB R59, RZ, R59 ;  /* 0x0000003bff3b723e */ /* 0x000fe200000010ff */
[----:B------:R-:W-:Y:S04]  /*15bc0*/  @P4 STG.E.U16 desc[UR20][R2.64+0x80], R56 ;  /* 0x0000803802004986 */ /* 0x000fe8000c101514 */
[----:B------:R-:W-:Y:S04]  /*15bd0*/  @P5 STG.E.U16 desc[UR20][R2.64+0x82], R57 ;  /* 0x0000823902005986 */ /* 0x000fe8000c101514 */
[----:B------:R1:W-:Y:S01]  /*15be0*/  @P1 STG.E.U16 desc[UR20][R4.64+0x80], R58 ;  /* 0x0000803a04001986 */ /* 0x0003e2000c101514 */
        /* <DEDUP_REMOVED lines=9> */
[----:B------:R-:W-:Y:S01]  /*15c80*/  F2FP.BF16.F32.PACK_AB R60, RZ, R60 ;  /* 0x0000003cff3c723e */ /* 0x000fe200000010ff */
[--C-:B-1----:R-:W-:Y:S01]  /*15c90*/  @P1 IMAD.MOV.U32 R5, RZ, RZ, R7.reuse ;  /* 0x000000ffff051224 */ /* 0x102fe200078e0007 */
[----:B------:R-:W-:Y:S01]  /*15ca0*/  F2FP.BF16.F32.PACK_AB R61, RZ, R61 ;  /* 0x0000003dff3d723e */ /* 0x000fe200000010ff */
[----:B--2---:R-:W-:Y:S01]  /*15cb0*/  @P3 IMAD.MOV.U32 R9, RZ, RZ, R7 ;  /* 0x000000ffff093224 */ /* 0x004fe200078e0007 */
[----:B------:R-:W-:-:S02]  /*15cc0*/  F2FP.BF16.F32.PACK_AB R62, RZ, R62 ;  /* 0x0000003eff3e723e */ /* 0x000fc400000010ff */
[----:B------:R-:W-:Y:S01]  /*15cd0*/  F2FP.BF16.F32.PACK_AB R63, RZ, R63 ;  /* 0x0000003fff3f723e */ /* 0x000fe200000010ff */
[----:B------:R-:W-:Y:S01]  /*15ce0*/  @P4 STG.E.U16 desc[UR20][R2.64+0x90], R60 ;  /* 0x0000903c02004986 */ /* 0x000fe2000c101514 */
[----:B------:R-:W-:-:S03]  /*15cf0*/  ISETP.GT.AND P4, PT, R0, 0x50, P2 ;  /* 0x000000500000780c */ /* 0x000fc60001784270 */
[----:B------:R-:W-:Y:S01]  /*15d00*/  @P5 STG.E.U16 desc[UR20][R2.64+0x92], R61 ;  /* 0x0000923d02005986 */ /* 0x000fe2000c101514 */
[----:B------:R-:W-:-:S03]  /*15d10*/  FMUL R64, R64, UR11 ;  /* 0x0000000b40407c20 */ /* 0x000fc60008400000 */
[----:B------:R1:W-:Y:S01]  /*15d20*/  @P1 STG.E.U16 desc[UR20][R4.64+0x90], R62 ;  /* 0x0000903e04001986 */ /* 0x0003e2000c101514 */
[----:B------:R-:W-:-:S03]  /*15d30*/  ISETP.GT.AND P1, PT, R0, 0x50, P0 ;  /* 0x000000500000780c */ /* 0x000fc60000724270 */
[----:B------:R2:W-:Y:S01]  /*15d40*/  @P3 STG.E.U16 desc[UR20][R8.64+0x92], R63 ;  /* 0x0000923f08003986 */ /* 0x0005e2000c101514 */
        /* <DEDUP_REMOVED lines=8> */
[----:B------:R-:W-:Y:S01]  /*15dd0*/  ISETP.GT.AND P4, PT, R0, 0x58, P2 ;  /* 0x000000580000780c */ /* 0x000fe20001784270 */
[----:B-1----:R-:W-:Y:S01]  /*15de0*/  @P1 IMAD.MOV.U32 R5, RZ, RZ, R7 ;  /* 0x000000ffff051224 */ /* 0x002fe200078e0007 */
[----:B------:R-:W-:Y:S01]  /*15df0*/  F2FP.BF16.F32.PACK_AB R66, RZ, R66 ;  /* 0x00000042ff42723e */ /* 0x000fe200000010ff */
[----:B------:R-:W-:Y:S01]  /*15e00*/  FMUL R68, R68, UR11 ;  /* 0x0000000b44447c20 */ /* 0x000fe20008400000 */
[----:B------:R-:W-:-:S02]  /*15e10*/  F2FP.BF16.F32.PACK_AB R67, RZ, R67 ;  /* 0x00000043ff43723e */ /* 0x000fc400000010ff */
[----:B--2---:R-:W-:Y:S01]  /*15e20*/  @P3 MOV R9, R7 ;  /* 0x0000000700093202 */ /* 0x004fe20000000f00 */
[----:B------:R-:W-:Y:S01]  /*15e30*/  @P5 STG.E.U16 desc[UR20][R2.64+0xa2], R65 ;  /* 0x0000a24102005986 */ /* 0x000fe2000c101514 */
[----:B------:R-:W-:-:S03]  /*15e40*/  F2FP.BF16.F32.PACK_AB R68, RZ, R68 ;  /* 0x00000044ff44723e */ /* 0x000fc600000010ff */
[----:B------:R1:W-:Y:S01]  /*15e50*/  @P1 STG.E.U16 desc[UR20][R4.64+0xa0], R66 ;  /* 0x0000a04204001986 */ /* 0x0003e2000c101514 */
[----:B------:R-:W-:-:S03]  /*15e60*/  ISETP.GT.AND P1, PT, R0, 0x58, P0 ;  /* 0x000000580000780c */ /* 0x000fc60000724270 */
[----:B------:R2:W-:Y:S01]  /*15e70*/  @P3 STG.E.U16 desc[UR20][R8.64+0xa2], R67 ;  /* 0x0000a24308003986 */ /* 0x0005e2000c101514 */
[C---:B------:R-:W-:Y:S02]  /*15e80*/  ISETP.GT.AND P3, PT, R0.reuse, 0x59, P0 ;  /* 0x000000590000780c */ /* 0x040fe40000764270 */
[C---:B------:R-:W-:Y:S01]  /*15e90*/  ISETP.GT.AND P5, PT, R0.reuse, 0x59, P2 ;  /* 0x000000590000780c */ /* 0x040fe200017a4270 */
[----:B------:R-:W-:Y:S01]  /*15ea0*/  FMUL R69, R69, UR11 ;  /* 0x0000000b45457c20 */ /* 0x000fe20008400000 */
[----:B------:R-:W-:Y:S01]  /*15eb0*/  @P4 STG.E.U16 desc[UR20][R2.64+0xb0], R68 ;  /* 0x0000b04402004986 */ /* 0x000fe2000c101514 */
[----:B------:R-:W-:Y:S01]  /*15ec0*/  ISETP.GT.AND P4, PT, R0, 0x60, P2 ;  /* 0x000000600000780c */ /* 0x000fe20001784270 */
[----:B------:R-:W-:Y:S01]  /*15ed0*/  FMUL R70, R70, UR11 ;  /* 0x0000000b46467c20 */ /* 0x000fe20008400000 */
[----:B------:R-:W-:Y:S01]  /*15ee0*/  FMUL R71, R71, UR11 ;  /* 0x0000000b47477c20 */ /* 0x000fe20008400000 */
[----:B------:R-:W-:Y:S01]  /*15ef0*/  FMUL R72, R72, UR11 ;  /* 0x0000000b48487c20 */ /* 0x000fe20008400000 */
[----:B------:R-:W-:Y:S01]  /*15f00*/  F2FP.BF16.F32.PACK_AB R69, RZ, R69 ;  /* 0x00000045ff45723e */ /* 0x000fe200000010ff */
[----:B-1----:R-:W-:Y:S01]  /*15f10*/  @P1 IMAD.MOV.U32 R5, RZ, RZ, R7 ;  /* 0x000000ffff051224 */ /* 0x002fe200078e0007 */
[----:B------:R-:W-:-:S02]  /*15f20*/  F2FP.BF16.F32.PACK_AB R70, RZ, R70 ;  /* 0x00000046ff46723e */ /* 0x000fc400000010ff */
[----:B------:R-:W-:Y:S01]  /*15f30*/  F2FP.BF16.F32.PACK_AB R71, RZ, R71 ;  /* 0x00000047ff47723e */ /* 0x000fe200000010ff */
[----:B--2---:R-:W-:Y:S01]  /*15f40*/  @P3 IMAD.MOV.U32 R9, RZ, RZ, R7 ;  /* 0x000000ffff093224 */ /* 0x004fe200078e0007 */
[----:B------:R-:W-:Y:S01]  /*15f50*/  F2FP.BF16.F32.PACK_AB R72, RZ, R72 ;  /* 0x00000048ff48723e */ /* 0x000fe200000010ff */
[----:B------:R-:W-:Y:S01]  /*15f60*/  @P5 STG.E.U16 desc[UR20][R2.64+0xb2], R69 ;  /* 0x0000b24502005986 */ /* 0x000fe2000c101514 */
[C---:B------:R-:W-:Y:S01]  /*15f70*/  ISETP.GT.AND P5, PT, R0.reuse, 0x61, P2 ;  /* 0x000000610000780c */ /* 0x040fe200017a4270 */
[----:B------:R-:W-:Y:S02]  /*15f80*/  FMUL R73, R73, UR11 ;  /* 0x0000000b49497c20 */ /* 0x000fe40008400000 */
[----:B------:R1:W-:Y:S04]  /*15f90*/  @P1 STG.E.U16 desc[UR20][R4.64+0xb0], R70 ;  /* 0x0000b04604001986 */ /* 0x0003e8000c101514 */
[----:B------:R2:W-:Y:S01]  /*15fa0*/  @P3 STG.E.U16 desc[UR20][R8.64+0xb2], R71 ;  /* 0x0000b24708003986 */ /* 0x0005e2000c101514 */
[----:B------:R-:W-:-:S03]  /*15fb0*/  ISETP.GT.AND P3, PT, R0, 0x60, P0 ;  /* 0x000000600000780c */ /* 0x000fc60000764270 */
[----:B------:R-:W-:Y:S01]  /*15fc0*/  @P4 STG.E.U16 desc[UR20][R2.64+0xc0], R72 ;  /* 0x0000c04802004986 */ /* 0x000fe2000c101514 */
[----:B------:R-:W-:Y:S02]  /*15fd0*/  ISETP.GT.AND P4, PT, R0, 0x61, P0 ;  /* 0x000000610000780c */ /* 0x000fe40000784270 */
[----:B------:R-:W-:Y:S01]  /*15fe0*/  F2FP.BF16.F32.PACK_AB R73, RZ, R73 ;  /* 0x00000049ff49723e */ /* 0x000fe200000010ff */
[----:B------:R-:W-:Y:S01]  /*15ff0*/  FMUL R74, R74, UR11 ;  /* 0x0000000b4a4a7c20 */ /* 0x000fe20008400000 */
[----:B------:R-:W-:Y:S01]  /*16000*/  FMUL R75, R75, UR11 ;  /* 0x0000000b4b4b7c20 */ /* 0x000fe20008400000 */
[C---:B------:R-:W-:Y:S02]  /*16010*/  ISETP.GT.AND P1, PT, R0.reuse, 0x69, P2 ;  /* 0x000000690000780c */ /* 0x040fe40001724270 */
[----:B------:R-:W-:Y:S01]  /*16020*/  @P5 STG.E.U16 desc[UR20][R2.64+0xc2], R73 ;  /* 0x0000c24902005986 */ /* 0x000fe2000c101514 */
[----:B------:R-:W-:Y:S01]  /*16030*/  ISETP.GT.AND P5, PT, R0, 0x68, P2 ;  /* 0x000000680000780c */ /* 0x000fe200017a4270 */
[--C-:B-1----:R-:W-:Y:S01]  /*16040*/  @P3 IMAD.MOV.U32 R5, RZ, RZ, R7.reuse ;  /* 0x000000ffff053224 */ /* 0x102fe200078e0007 */
[----:B------:R-:W-:Y:S01]  /*16050*/  F2FP.BF16.F32.PACK_AB R74, RZ, R74 ;  /* 0x0000004aff4a723e */ /* 0x000fe200000010ff */
[----:B------:R-:W-:Y:S01]  /*16060*/  FMUL R76, R76, UR11 ;  /* 0x0000000b4c4c7c20 */ /* 0x000fe20008400000 */
[----:B------:R-:W-:Y:S01]  /*16070*/  F2FP.BF16.F32.PACK_AB R75, RZ, R75 ;  /* 0x0000004bff4b723e */ /* 0x000fe200000010ff */
[----:B--2---:R-:W-:-:S02]  /*16080*/  @P4 IMAD.MOV.U32 R9, RZ, RZ, R7 ;  /* 0x000000ffff094224 */ /* 0x004fc400078e0007 */
[----:B------:R-:W-:Y:S01]  /*16090*/  FMUL R77, R77, UR11 ;  /* 0x0000000b4d4d7c20 */ /* 0x000fe20008400000 */
[----:B------:R1:W-:Y:S01]  /*160a0*/  @P3 STG.E.U16 desc[UR20][R4.64+0xc0], R74 ;  /* 0x0000c04a04003986 */ /* 0x0003e2000c101514 */
[----:B------:R-:W-:Y:S02]  /*160b0*/  F2FP.BF16.F32.PACK_AB R76, RZ, R76 ;  /* 0x0000004cff4c723e */ /* 0x000fe400000010ff */
[C---:B------:R-:W-:Y:S01]  /*160c0*/  ISETP.GT.AND P3, PT, R0.reuse, 0x68, P0 ;  /* 0x000000680000780c */ /* 0x040fe20000764270 */
[----:B------:R2:W-:Y:S01]  /*160d0*/  @P4 STG.E.U16 desc[UR20][R8.64+0xc2], R75 ;  /* 0x0000c24b08004986 */ /* 0x0005e2000c101514 */
[----:B------:R-:W-:Y:S02]  /*160e0*/  F2FP.BF16.F32.PACK_AB R77, RZ, R77 ;  /* 0x0000004dff4d723e */ /* 0x000fe400000010ff */
        /* <DEDUP_REMOVED lines=8> */
[----:B-1----:R-:W-:Y:S02]  /*16170*/  @P3 MOV R5, R7 ;  /* 0x0000000700053202 */ /* 0x002fe40000000f00 */
[----:B------:R-:W-:Y:S01]  /*16180*/  F2FP.BF16.F32.PACK_AB R79, RZ, R79 ;  /* 0x0000004fff4f723e */ /* 0x000fe200000010ff */
[----:B--2---:R-:W-:Y:S01]  /*16190*/  @P4 IMAD.MOV.U32 R9, RZ, RZ, R7 ;  /* 0x000000ffff094224 */ /* 0x004fe200078e0007 */
[----:B------:R-:W-:Y:S01]  /*161a0*/  F2FP.BF16.F32.PACK_AB R80, RZ, R80 ;  /* 0x00000050ff50723e */ /* 0x000fe200000010ff */
[----:B------:R1:W-:Y:S01]  /*161b0*/  @P3 STG.E.U16 desc[UR20][R4.64+0xd0], R78 ;  /* 0x0000d04e04003986 */ /* 0x0003e2000c101514 */
[----:B------:R-:W-:-:S02]  /*161c0*/  ISETP.GT.AND P6, PT, R0, 0x70, P0 ;  /* 0x000000700000780c */ /* 0x000fc400007c4270 */
[C---:B------:R-:W-:Y:S01]  /*161d0*/  ISETP.GT.AND P5, PT, R0.reuse, 0x71, P0 ;  /* 0x000000710000780c */ /* 0x040fe200007a4270 */
        /* <DEDUP_REMOVED lines=9> */
[----:B------:R-:W-:Y:S01]  /*16270*/  FMUL R84, R84, UR11 ;  /* 0x0000000b54547c20 */ /* 0x000fe20008400000 */
[----:B------:R-:W-:Y:S01]  /*16280*/  ISETP.GT.AND P0, PT, R0, 0x79, P0 ;  /* 0x000000790000780c */ /* 0x000fe20000704270 */
[----:B------:R-:W-:Y:S01]  /*16290*/  FMUL R85, R85, UR11 ;  /* 0x0000000b55557c20 */ /* 0x000fe20008400000 */
[----:B------:R-:W-:Y:S01]  /*162a0*/  FMUL R86, R86, UR11 ;  /* 0x0000000b56567c20 */ /* 0x000fe20008400000 */
[----:B------:R-:W-:Y:S01]  /*162b0*/  F2FP.BF16.F32.PACK_AB R81, RZ, R81 ;  /* 0x00000051ff51723e */ /* 0x000fe200000010ff */
[--C-:B-1----:R-:W-:Y:S01]  /*162c0*/  @P6 IMAD.MOV.U32 R5, RZ, RZ, R7.reuse ;  /* 0x000000ffff056224 */ /* 0x102fe200078e0007 */
[----:B------:R-:W-:Y:S01]  /*162d0*/  F2FP.BF16.F32.PACK_AB R82, RZ, R82 ;  /* 0x00000052ff52723e */ /* 0x000fe200000010ff */
[----:B--2---:R-:W-:Y:S01]  /*162e0*/  @P5 IMAD.MOV.U32 R9, RZ, RZ, R7 ;  /* 0x000000ffff095224 */ /* 0x004fe200078e0007 */
[----:B------:R-:W-:Y:S01]  /*162f0*/  F2FP.BF16.F32.PACK_AB R83, RZ, R83 ;  /* 0x00000053ff53723e */ /* 0x000fe200000010ff */
[--C-:B------:R-:W-:Y:S01]  /*16300*/  @P3 IMAD.MOV.U32 R10, RZ, RZ, R2.reuse ;  /* 0x000000ffff0a3224 */ /* 0x100fe200078e0002 */
[----:B------:R-:W-:Y:S01]  /*16310*/  @P3 MOV R11, R3 ;  /* 0x00000003000b3202 */ /* 0x000fe20000000f00 */
[----:B------:R-:W-:Y:S01]  /*16320*/  @P2 IMAD.MOV.U32 R12, RZ, RZ, R2 ;  /* 0x000000ffff0c2224 */ /* 0x000fe200078e0002 */
[----:B------:R-:W-:Y:S01]  /*16330*/  F2FP.BF16.F32.PACK_AB R84, RZ, R84 ;  /* 0x00000054ff54723e */ /* 0x000fe200000010ff */
[----:B------:R-:W-:Y:S01]  /*16340*/  @P2 IMAD.MOV.U32 R13, RZ, RZ, R3 ;  /* 0x000000ffff0d2224 */ /* 0x000fe200078e0003 */
[----:B------:R-:W-:Y:S01]  /*16350*/  F2FP.BF16.F32.PACK_AB R85, RZ, R85 ;  /* 0x00000055ff55723e */ /* 0x000fe200000010ff */
[----:B------:R-:W-:Y:S01]  /*16360*/  VIADD R14, R2, UR9 ;  /* 0x00000009020e7c36 */ /* 0x000fe20008000000 */
[----:B------:R3:W-:Y:S01]  /*16370*/  @P1 STG.E.U16 desc[UR20][R2.64+0xe2], R81 ;  /* 0x0000e25102001986 */ /* 0x0007e2000c101514 */
[----:B------:R-:W-:-:S02]  /*16380*/  F2FP.BF16.F32.PACK_AB R86, RZ, R86 ;  /* 0x00000056ff56723e */ /* 0x000fc400000010ff */
[----:B------:R-:W-:Y:S01]  /*16390*/  @P4 MOV R15, R7 ;  /* 0x00000007000f4202 */ /* 0x000fe20000000f00 */
[----:B------:R3:W-:Y:S01]  /*163a0*/  @P6 STG.E.U16 desc[UR20][R4.64+0xe0], R82 ;  /* 0x0000e05204006986 */ /* 0x0007e2000c101514 */
[----:B------:R-:W-:-:S03]  /*163b0*/  VIADD R16, R2, UR9 ;  /* 0x0000000902107c36 */ /* 0x000fc60008000000 */
[----:B------:R3:W-:Y:S04]  /*163c0*/  @P5 STG.E.U16 desc[UR20][R8.64+0xe2], R83 ;  /* 0x0000e25308005986 */ /* 0x0007e8000c101514 */
[----:B------:R3:W-:Y:S04]  /*163d0*/  @P3 STG.E.U16 desc[UR20][R10.64+0xf0], R84 ;  /* 0x0000f0540a003986 */ /* 0x0007e8000c101514 */
[----:B------:R3:W-:Y:S01]  /*163e0*/  @P2 STG.E.U16 desc[UR20][R12.64+0xf2], R85 ;  /* 0x0000f2550c002986 */ /* 0x0007e2000c101514 */
[----:B------:R-:W-:-:S03]  /*163f0*/  FMUL R87, R87, UR11 ;  /* 0x0000000b57577c20 */ /* 0x000fc60008400000 */
[----:B------:R3:W-:Y:S01]  /*16400*/  @P4 STG.E.U16 desc[UR20][R14.64+0xf0], R86 ;  /* 0x0000f0560e004986 */ /* 0x0007e2000c101514 */
[----:B------:R-:W-:Y:S05]  /*16410*/  @!P0 EXIT ;  /* 0x000000000000894d */ /* 0x000fea0003800000 */
[----:B------:R-:W-:Y:S01]  /*16420*/  F2FP.BF16.F32.PACK_AB R87, RZ, R87 ;  /* 0x00000057ff57723e */ /* 0x000fe200000010ff */
[----:B------:R-:W-:-:S05]  /*16430*/  IMAD.MOV.U32 R17, RZ, RZ, R7 ;  /* 0x000000ffff117224 */ /* 0x000fca00078e0007 */
[----:B------:R-:W-:Y:S01]  /*16440*/  STG.E.U16 desc[UR20][R16.64+0xf2], R87 ;  /* 0x0000f25710007986 */ /* 0x000fe2000c101514 */
[----:B------:R-:W-:Y:S05]  /*16450*/  EXIT ;  /* 0x000000000000794d */ /* 0x000fea0003800000 */
.L_x_13:
[----:B------:R-:W-:-:S13]  /*16460*/  ISETP.NE.AND P0, PT, RZ, UR7, PT ;  /* 0x00000007ff007c0c */ /* 0x000fda000bf05270 */
[----:B------:R-:W-:Y:S05]  /*16470*/  @P0 EXIT ;  /* 0x000000000000094d */ /* 0x000fea0003800000 */
[----:B------:R-:W-:-:S13]  /*16480*/  ELECT P0, URZ, PT ;  /* 0x00000000003f782f */ /* 0x000fda0003800000 */
[----:B------:R-:W-:Y:S05]  /*16490*/  @!P0 BRA `(.L_x_528) ;  /* 0x00000008001c8947 */ /* 0x000fea0003800000 */
[----:B------:R-:W-:-:S06]  /*164a0*/  UISETP.GE.AND UP0, UPT, UR5, 0x1, UPT ;  /* 0x000000010500788c */ /* 0x000fcc000bf06270 */
[----:B------:R-:W-:-:S13]  /*164b0*/  PLOP3.LUT P0, PT, PT, PT, UP0, 0x80, 0x0 ;  /* 0x000000000000781c */ /* 0x000fda0003f0f008 */
[----:B------:R-:W-:Y:S05]  /*164c0*/  @!P0 BRA `(.L_x_528) ;  /* 0x0000000800108947 */ /* 0x000fea0003800000 */
[----:B------:R-:W0:Y:S01]  /*164d0*/  S2R R3, SR_CgaCtaId ;  /* 0x0000000000037919 */ /* 0x000e220000008800 */
[----:B------:R-:W-:Y:S01]  /*164e0*/  LOP3.LUT P0, RZ, R6, 0x1f, RZ, 0xc0, !PT ;  /* 0x0000001f06ff7812 */ /* 0x000fe2000780c0ff */
[----:B------:R-:W-:Y:S01]  /*164f0*/  IMAD.SHL.U32 R21, R7, 0x100, RZ ;  /* 0x0000010007157824 */ /* 0x000fe200078e00ff */
[----:B------:R-:W-:Y:S01]  /*16500*/  ULDC UR8, c[0x0][0x384] ;  /* 0x0000e10000087ab9 */ /* 0x000fe20000000800 */
[----:B------:R-:W-:Y:S01]  /*16510*/  UIADD3 UR7, UR5, 0x1, URZ ;  /* 0x0000000105077890 */ /* 0x000fe2000fffe03f */
[----:B------:R-:W-:Y:S01]  /*16520*/  ISETP.NE.AND P1, PT, R11, RZ, PT ;  /* 0x000000ff0b00720c */ /* 0x000fe20003f25270 */
[----:B------:R-:W-:Y:S01]  /*16530*/  IMAD.HI.U32 R4, R21, UR8, RZ ;  /* 0x0000000815047c27 */ /* 0x000fe2000f8e00ff */
[----:B------:R-:W-:Y:S01]  /*16540*/  ISETP.NE.OR P0, PT, R11, RZ, !P0 ;  /* 0x000000ff0b00720c */ /* 0x000fe20004705670 */
[----:B------:R-:W-:Y:S01]  /*16550*/  ULDC UR9, c[0x0][0x388] ;  /* 0x0000e20000097ab9 */ /* 0x000fe20000000800 */
[----:B------:R-:W-:Y:S01]  /*16560*/  MOV R11, UR6 ;  /* 0x00000006000b7c02 */ /* 0x000fe20008000f00 */
[----:B------:R-:W-:Y:S01]  /*16570*/  IMAD.MOV.U32 R5, RZ, RZ, 0x1 ;  /* 0x00000001ff057424 */ /* 0x000fe200078e00ff */
[----:B------:R-:W-:Y:S01]  /*16580*/  CS2R R6, SRZ ;  /* 0x0000000000067805 */ /* 0x000fe2000001ff00 */
[----:B------:R-:W-:Y:S01]  /*16590*/  IMAD.MOV.U32 R10, RZ, RZ, RZ ;  /* 0x000000ffff0a7224 */ /* 0x000fe200078e00ff */
[----:B------:R-:W-:Y:S01]  /*165a0*/  SHF.R.U32.HI R4, RZ, UR9, R4 ;  /* 0x00000009ff047c19 */ /* 0x000fe20008011604 */
[----:B------:R-:W-:-:S02]  /*165b0*/  IMAD.U32 R22, RZ, RZ, UR7 ;  /* 0x00000007ff167e24 */ /* 0x000fc4000f8e00ff */
[----:B0-----:R-:W-:-:S05]  /*165c0*/  IMAD.SHL.U32 R0, R3, 0x40, RZ ;  /* 0x0000004003007824 */ /* 0x001fca00078e00ff */
[----:B------:R-:W-:-:S05]  /*165d0*/  LOP3.LUT R0, R0, 0x40, RZ, 0xc0, !PT ;  /* 0x0000004000007812 */ /* 0x000fca00078ec0ff */
[----:B------:R-:W-:Y:S01]  /*165e0*/  IMAD R2, R9, 0x80, R0 ;  /* 0x0000008009027824 */ /* 0x000fe200078e0200 */
[----:B------:R-:W-:Y:S01]  /*165f0*/  CS2R R8, SRZ ;  /* 0x0000000000087805 */ /* 0x000fe2000001ff00 */
[----:B------:R-:W-:Y:S01]  /*16600*/  IMAD.SHL.U32 R0, R3, 0x1000, RZ ;  /* 0x0000100003007824 */ /* 0x000fe200078e00ff */
[----:B------:R-:W-:-:S04]  /*16610*/  LOP3.LUT R3, R11, 0x2, RZ, 0xfc, !PT ;  /* 0x000000020b037812 */ /* 0x000fc800078efcff */
[----:B------:R-:W-:-:S07]  /*16620*/  LOP3.LUT R0, R0, 0x1000, RZ, 0xc0, !PT ;  /* 0x0000100000007812 */ /* 0x000fce00078ec0ff */
.L_x_532:
[----:B------:R-:W0:Y:S01]  /*16630*/  S2R R12, SR_CgaCtaId ;  /* 0x00000000000c7919 */ /* 0x000e220000008800 */
[----:B------:R-:W-:-:S04]  /*16640*/  MOV R11, 0x400 ;  /* 0x00000400000b7802 */ /* 0x000fc80000000f00 */
[----:B0-----:R-:W-:Y:S02]  /*16650*/  LEA R20, R12, R11, 0x18 ;  /* 0x0000000b0c147211 */ /* 0x001fe400078ec0ff */
[----:B------:R-:W-:Y:S02]  /*16660*/  SHF.L.U32 R11, R5, 0x1f, RZ ;  /* 0x0000001f050b7819 */ /* 0x000fe400000006ff */
[----:B------:R-:W-:-:S07]  /*16670*/  LEA R12, R7, R20, 0x3 ;  /* 0x00000014070c7211 */ /* 0x000fce00078e18ff */
.L_x_529:
[----:B0-----:R0:W1:Y:S02]  /*16680*/  SYNCS.PHASECHK.TRANS64.TRYWAIT P2, [R12+URZ+0x30020], R11 ;  /* 0x0300200b0c0075a7 */ /* 0x001064000804017f */
[----:B-1----:R-:W-:Y:S05]  /*16690*/  @!P2 NANOSLEEP.SYNCS 0x989680 ;  /* 0x009896800000a95d */ /* 0x002fea0003900000 */
[----:B------:R-:W1:Y:S02]  /*166a0*/  @!P2 SYNCS.PHASECHK.TRANS64 P2, [R12+URZ+0x30020], R11 ;  /* 0x0300200b0c00a5a7 */ /* 0x000e64000804007f */
[----:B-1----:R-:W-:Y:S05]  /*166b0*/  @!P2 BRA `(.L_x_529) ;  /* 0xfffffffc00f0a947 */ /* 0x002fea000383ffff */
[----:B0-----:R-:W0:Y:S02]  /*166c0*/  @!P1 LDC R11, c[0x0][0x580] ;  /* 0x00016000ff0b9b82 */ /* 0x001e240000000800 */
[----:B0-----:R0:W-:Y:S02]  /*166d0*/  @!P1 SYNCS.ARRIVE.TRANS64 RZ, [R12+URZ+0x30000], R11 ;  /* 0x0300000b0cff99a7 */ /* 0x0011e4000800003f */
[----:B0-----:R-:W-:-:S04]  /*166e0*/  PRMT R11, R3, 0x9910, RZ ;  /* 0x00009910030b7816 */ /* 0x001fc800000000ff */
[----:B------:R-:W-:-:S13]  /*166f0*/  ISETP.NE.AND P2, PT, R11, 0x2, PT ;  /* 0x000000020b00780c */ /* 0x000fda0003f45270 */
[----:B------:R-:W-:Y:S05]  /*16700*/  @P2 BRA `(.L_x_530) ;  /* 0x0000000000042947 */ /* 0x000fea0003800000 */
[----:B------:R-:W-:Y:S01]  /*16710*/  BPT.TRAP 0x1 ;  /* 0x000000040000795c */ /* 0x000fe20000300000 */
.L_x_530:
[----:B------:R-:W-:Y:S05]  /*16720*/  @P0 BRA `(.L_x_531) ;  /* 0x0000000000040947 */ /* 0x000fea0003800000 */
[----:B------:R-:W-:Y:S01]  /*16730*/  BPT.TRAP 0x1 ;  /* 0x000000040000795c */ /* 0x000fe20000300000 */
.L_x_531:
[----:B------:R-:W0:Y:S01]  /*16740*/  LDC R14, c[0x0][0x380] ;  /* 0x0000e000ff0e7b82 */ /* 0x000e220000000800 */
[----:B------:R-:W-:Y:S01]  /*16750*/  R2UR UR7, R4 ;  /* 0x00000000040772ca */ /* 0x000fe200000e0000 */
[----:B------:R-:W-:Y:S01]  /*16760*/  ULDC UR13, c[0x0][0x38c] ;  /* 0x0000e300000d7ab9 */ /* 0x000fe20000000800 */
[----:B------:R-:W-:Y:S01]  /*16770*/  R2UR UR22, R20 ;  /* 0x00000000141672ca */ /* 0x000fe200000e0000 */
[----:B------:R-:W-:Y:S01]  /*16780*/  ULDC.64 UR8, c[0x0][0x3c8] ;  /* 0x0000f20000087ab9 */ /* 0x000fe20000000a00 */
[----:B------:R-:W-:Y:S01]  /*16790*/  UISETP.NE.AND UP0, UPT, UR13, 0x1, UPT ;  /* 0x000000010d00788c */ /* 0x000fe2000bf05270 */
[----:B------:R-:W-:Y:S01]  /*167a0*/  R2UR UR17, R12 ;  /* 0x000000000c1172ca */ /* 0x000fe200000e0000 */
[C---:B------:R-:W-:Y:S01]  /*167b0*/  VIADD R13, R10.reuse, 0x1 ;  /* 0x000000010a0d7836 */ /* 0x040fe20000000000 */
[----:B------:R-:W1:Y:S01]  /*167c0*/  LDC.64 R16, c[0x0][0x3f8] ;  /* 0x0000fe00ff107b82 */ /* 0x000e620000000a00 */
[----:B------:R-:W-:Y:S01]  /*167d0*/  ULDC UR25, c[0x0][0x398] ;  /* 0x0000e60000197ab9 */ /* 0x000fe20000000800 */
[----:B------:R-:W-:Y:S01]  /*167e0*/  R2UR UR18, R10 ;  /* 0x000000000a1272ca */ /* 0x000fe200000e0000 */
[----:B------:R-:W-:Y:S01]  /*167f0*/  ULDC.64 UR26, c[0x0][0x198] ;  /* 0x00006600001a7ab9 */ /* 0x000fe20000000a00 */
[----:B------:R-:W-:Y:S01]  /*16800*/  R2UR UR16, R7 ;  /* 0x00000000071072ca */ /* 0x000fe200000e0000 */
[----:B------:R-:W-:Y:S01]  /*16810*/  UIADD3 UR24, UP1, UR26, 0xf0, URZ ;  /* 0x000000f01a187890 */ /* 0x000fe2000ff3e03f */
[----:B------:R-:W-:Y:S01]  /*16820*/  VIADD R22, R22, 0xffffffff ;  /* 0xffffffff16167836 */ /* 0x000fe20000000000 */
[----:B------:R-:W-:Y:S01]  /*16830*/  UIADD3 UR30, UP2, UR26, 0x270, URZ ;  /* 0x000002701a1e7890 */ /* 0x000fe2000ff5e03f */
[----:B------:R-:W1:Y:S01]  /*16840*/  LDC.64 R18, c[0x0][0x3d0] ;  /* 0x0000f400ff127b82 */ /* 0x000e620000000a00 */
[----:B------:R-:W-:Y:S01]  /*16850*/  @UP0 ULDC.64 UR14, c[0x0][0x390] ;  /* 0x0000e400000e0ab9 */ /* 0x000fe20000000a00 */
[----:B------:R-:W-:Y:S01]  /*16860*/  ULDC UR12, c[0x0][0x3ec] ;  /* 0x0000fb00000c7ab9 */ /* 0x000fe20000000800 */
[----:B------:R-:W-:Y:S01]  /*16870*/  ULDC.64 UR20, c[0x0][0x3f0] ;  /* 0x0000fc0000147ab9 */ /* 0x000fe20000000a00 */
[----:B------:R-:W-:Y:S01]  /*16880*/  ISETP.GT.AND P6, PT, R22, 0x1, PT ;  /* 0x000000011600780c */ /* 0x000fe20003fc4270 */
[----:B------:R-:W-:-:S02]  /*16890*/  UIADD3 UR17, UR17, 0x30000, URZ ;  /* 0x0003000011117890 */ /* 0x000fc4000fffe03f */
[----:B------:R-:W-:Y:S01]  /*168a0*/  USHF.L.U32 UR18, UR18, 0x6, URZ ;  /* 0x0000000612127899 */ /* 0x000fe2000800063f */
[----:B0-----:R-:W-:Y:S01]  /*168b0*/  ISETP.NE.AND P2, PT, R14, 0x1, PT ;  /* 0x000000010e00780c */ /* 0x001fe20003f45270 */
[----:B------:R-:W0:Y:S01]  /*168c0*/  LDC R15, c[0x0][0x400] ;  /* 0x00010000ff0f7b82 */ /* 0x000e220000000800 */
[----:B------:R-:W-:Y:S01]  /*168d0*/  ULEA UR16, UR16, UR22, 0xf ;  /* 0x0000001610107291 */ /* 0x000fe2000f8e783f */
[----:B------:R-:W-:Y:S01]  /*168e0*/  UMOV UR33, 0x30000 ;  /* 0x0003000000217882 */ /* 0x000fe20000000000 */
[----:B------:R-:W-:Y:S01]  /*168f0*/  UMOV UR28, 0x0 ;  /* 0x00000000001c7882 */ /* 0x000fe20000000000 */
[----:B------:R-:W-:-:S08]  /*16900*/  UMOV UR29, 0x10000000 ;  /* 0x10000000001d7882 */ /* 0x000fd00000000000 */
[----:B------:R-:W-:Y:S01]  /*16910*/  @P2 IMAD.U32 R11, RZ, RZ, UR7 ;  /* 0x00000007ff0b2e24 */ /* 0x000fe2000f8e00ff */
[----:B------:R-:W-:Y:S01]  /*16920*/  R2UR UR7, R21 ;  /* 0x00000000150772ca */ /* 0x000fe200000e0000 */
[----:B-1----:R-:W-:-:S03]  /*16930*/  IMAD R12, R8, R18, R17 ;  /* 0x00000012080c7224 */ /* 0x002fc600078e0211 */
[----:B------:R-:W-:Y:S01]  /*16940*/  @P2 R2UR UR7, R11 ;  /* 0x000000000b0722ca */ /* 0x000fe200000e0000 */
[----:B------:R-:W-:Y:S01]  /*16950*/  IMAD R11, R7, 0x2000, R0 ;  /* 0x00002000070b7824 */ /* 0x000fe200078e0200 */
[----:B------:R-:W-:Y:S01]  /*16960*/  ISETP.NE.AND P2, PT, R13, UR4, PT ;  /* 0x000000040d007c0c */ /* 0x000fe2000bf45270 */
[----:B------:R-:W-:Y:S02]  /*16970*/  VIADD R7, R7, 0x1 ;  /* 0x0000000107077836 */ /* 0x000fe40000000000 */
[----:B------:R-:W-:Y:S02]  /*16980*/  IMAD R20, R11, 0x2, R20 ;  /* 0x000000020b147824 */ /* 0x000fe400078e0214 */
[----:B------:R-:W-:Y:S01]  /*16990*/  IMAD R11, R9, UR9, R16 ;  /* 0x00000009090b7c24 */ /* 0x000fe2000f8e0210 */
[----:B------:R-:W-:Y:S01]  /*169a0*/  ISETP.NE.AND P5, PT, R7, 0x4, PT ;  /* 0x000000040700780c */ /* 0x000fe20003fa5270 */
[----:B------:R-:W1:Y:S01]  /*169b0*/  LDC.64 R16, c[0x0][0x3e0] ;  /* 0x0000f800ff107b82 */ /* 0x000e620000000a00 */
[----:B0-----:R-:W-:Y:S01]  /*169c0*/  IMAD R10, R6, R19, R15 ;  /* 0x00000013060a7224 */ /* 0x001fe200078e020f */
[----:B------:R-:W-:Y:S01]  /*169d0*/  R2UR UR26, R20 ;  /* 0x00000000141a72ca */ /* 0x000fe200000e0000 */
[----:B------:R-:W-:Y:S01]  /*169e0*/  VIADD R15, R9, 0x1 ;  /* 0x00000001090f7836 */ /* 0x000fe20000000000 */
[----:B------:R-:W-:Y:S01]  /*169f0*/  UIMAD.WIDE.U32 UR10, UR7, UR14, URZ ;  /* 0x0000000e070a72a5 */ /* 0x000fe2000f8e003f */
[----:B------:R-:W-:Y:S01]  /*16a00*/  LEA R11, R12, R11, 0x5 ;  /* 0x0000000b0c0b7211 */ /* 0x000fe200078e28ff */
[----:B------:R-:W-:Y:S01]  /*16a10*/  UMOV UR23, UR7 ;  /* 0x0000000700177c82 */ /* 0x000fe20008000000 */
[----:B------:R-:W-:Y:S01]  /*16a20*/  UIADD3 UR9, -UR7, URZ, URZ ;  /* 0x0000003f07097290 */ /* 0x000fe2000fffe13f */
[----:B------:R-:W-:Y:S01]  /*16a30*/  @P2 IMAD.MOV R15, RZ, RZ, R9 ;  /* 0x000000ffff0f2224 */ /* 0x000fe200078e0209 */
[----:B------:R-:W-:Y:S01]  /*16a40*/  @UP0 USHF.R.U32.HI UR23, URZ, UR15, UR11 ;  /* 0x0000000f3f170299 */ /* 0x000fe2000801160b */
[----:B------:R-:W-:Y:S01]  /*16a50*/  IMAD.U32 R10, R10, 0x400, R11 ;  /* 0x000004000a0a7824 */ /* 0x000fe200078e000b */
[----:B------:R-:W-:Y:S01]  /*16a60*/  UISETP.NE.AND UP0, UPT, UR25, 0x1, UPT ;  /* 0x000000011900788c */ /* 0x000fe2000bf05270 */
[----:B------:R-:W-:Y:S01]  /*16a70*/  VIADD R12, R8, 0x1 ;  /* 0x00000001080c7836 */ /* 0x000fe20000000000 */
[----:B------:R-:W-:Y:S01]  /*16a80*/  ULDC.64 UR14, c[0x0][0x3c0] ;  /* 0x0000f000000e7ab9 */ /* 0x000fe20000000a00 */
[----:B------:R-:W-:Y:S01]  /*16a90*/  IMAD R14, R14, UR9, R21 ;  /* 0x000000090e0e7c24 */ /* 0x000fe2000f8e0215 */
[----:B------:R-:W-:Y:S01]  /*16aa0*/  R2UR UR32, R10 ;  /* 0x000000000a2072ca */ /* 0x000fe200000e0000 */
[----:B------:R-:W-:Y:S01]  /*16ab0*/  UMOV UR22, UR23 ;  /* 0x0000001700167c82 */ /* 0x000fe20008000000 */
[----:B------:R-:W-:Y:S01]  /*16ac0*/  UIADD3 UR9, -UR23, URZ, URZ ;  /* 0x0000003f17097290 */ /* 0x000fe2000fffe13f */
[----:B------:R-:W-:Y:S01]  /*16ad0*/  VIADD R11, R6, 0x1 ;  /* 0x00000001060b7836 */ /* 0x000fe20000000000 */
[----:B------:R-:W-:-:S02]  /*16ae0*/  R2UR UR19, R14 ;  /* 0x000000000e1372ca */ /* 0x000fc400000e0000 */
[----:B------:R-:W-:Y:S01]  /*16af0*/  UIMAD UR9, UR13, UR9, UR7 ;  /* 0x000000090d0972a4 */ /* 0x000fe2000f8e0207 */
[----:B------:R-:W-:Y:S01]  /*16b00*/  R2UR UR13, R8 ;  /* 0x00000000080d72ca */ /* 0x000fe200000e0000 */
[----:B------:R-:W-:Y:S01]  /*16b10*/  @UP0 ULDC UR10, c[0x0][0x39c] ;  /* 0x0000e700000a0ab9 */ /* 0x000fe20000000800 */
[----:B-1----:R-:W-:Y:S01]  /*16b20*/  ISETP.NE.AND P3, PT, R15, R16, PT ;  /* 0x000000100f00720c */ /* 0x002fe20003f65270 */
[----:B------:R-:W-:Y:S01]  /*16b30*/  UIMAD.WIDE.U32 UR10, UR23, UR10, URZ ;  /* 0x0000000a170a72a5 */ /* 0x000fe2000f8e003f */
[----:B------:R-:W-:Y:S01]  /*16b40*/  SEL R10, R13, RZ, P2 ;  /* 0x000000ff0d0a7207 */ /* 0x000fe20001000000 */
[----:B------:R-:W-:Y:S01]  /*16b50*/  @UP0 ULDC UR31, c[0x0][0x3a0] ;  /* 0x0000e800001f0ab9 */ /* 0x000fe20000000800 */
[----:B------:R-:W-:Y:S01]  /*16b60*/  UIMAD UR20, UR9, UR15, UR20 ;  /* 0x0000000f091472a4 */ /* 0x000fe2000f8e0214 */
[----:B------:R-:W-:Y:S01]  /*16b70*/  SEL R7, R7, RZ, P5 ;  /* 0x000000ff07077207 */ /* 0x000fe20002800000 */
[----:B------:R-:W-:Y:S02]  /*16b80*/  @UP0 USHF.R.U32.HI UR22, URZ, UR31, UR11 ;  /* 0x0000001f3f160299 */ /* 0x000fe4000801160b */
[----:B------:R-:W-:Y:S01]  /*16b90*/  UIMAD UR19, UR19, UR14, UR12 ;  /* 0x0000000e131372a4 */ /* 0x000fe2000f8e020c */
[----:B------:R-:W-:Y:S01]  /*16ba0*/  R2UR UR12, R9 ;  /* 0x00000000090c72ca */ /* 0x000fe200000e0000 */
[----:B------:R-:W-:Y:S01]  /*16bb0*/  UIADD3 UR10, -UR22, URZ, URZ ;  /* 0x0000003f160a7290 */ /* 0x000fe2000fffe13f */
[----:B------:R-:W-:Y:S01]  /*16bc0*/  R2UR UR11, R2 ;  /* 0x00000000020b72ca */ /* 0x000fe200000e0000 */
[----:B------:R-:W-:Y:S01]  /*16bd0*/  UIADD3.X UR31, URZ, UR27, URZ, UP2, !UPT ;  /* 0x0000001b3f1f7290 */ /* 0x000fe200097fe43f */
[----:B------:R-:W-:Y:S01]  /*16be0*/  @P3 IADD3 R12, R8, RZ, RZ ;  /* 0x000000ff080c3210 */ /* 0x000fe20007ffe0ff */
[----:B------:R-:W-:Y:S01]  /*16bf0*/  UIMAD UR7, UR25, UR10, UR23 ;  /* 0x0000000a190772a4 */ /* 0x000fe2000f8e0217 */
[----:B------:R-:W-:Y:S01]  /*16c00*/  R2UR UR14, R6 ;  /* 0x00000000060e72ca */ /* 0x000fe200000e0000 */
[----:B------:R-:W-:Y:S01]  /*16c10*/  UIADD3.X UR25, URZ, UR27, URZ, UP1, !UPT ;  /* 0x0000001b3f197290 */ /* 0x000fe20008ffe43f */
[C---:B------:R-:W-:Y:S01]  /*16c20*/  ISETP.NE.AND P4, PT, R12.reuse, R17, PT ;  /* 0x000000110c00720c */ /* 0x040fe20003f85270 */
[----:B------:R-:W-:Y:S01]  /*16c30*/  UIMAD UR21, UR7, UR8, UR21 ;  /* 0x00000008071572a4 */ /* 0x000fe2000f8e0215 */
[----:B------:R-:W-:Y:S01]  /*16c40*/  SEL R8, RZ, 0x1, P5 ;  /* 0x00000001ff087807 */ /* 0x000fe20002800000 */
[----:B------:R-:W-:Y:S01]  /*16c50*/  UPRMT UR7, UR32, 0x5410, URZ ;  /* 0x0000541020077896 */ /* 0x000fe2000800003f */
[----:B------:R-:W-:Y:S01]  /*16c60*/  SEL R9, R15, RZ, P3 ;  /* 0x000000ff0f097207 */ /* 0x000fe20001800000 */
[----:B------:R-:W-:Y:S01]  /*16c70*/  UIADD3 UR8, UR26, 0x20000, URZ ;  /* 0x000200001a087890 */ /* 0x000fe2000fffe03f */
[----:B------:R-:W-:Y:S01]  /*16c80*/  LOP3.LUT R5, R5, R8, RZ, 0x3c, !PT ;  /* 0x0000000805057212 */ /* 0x000fe200078e3cff */
[----:B------:R-:W-:Y:S01]  /*16c90*/  UMOV UR9, UR17 ;  /* 0x0000001100097c82 */ /* 0x000fe20008000000 */
[----:B------:R-:W-:Y:S01]  /*16ca0*/  UMOV UR10, UR18 ;  /* 0x00000012000a7c82 */ /* 0x000fe20008000000 */
[----:B------:R-:W-:-:S03]  /*16cb0*/  SEL R8, R12, RZ, P4 ;  /* 0x000000ff0c087207 */ /* 0x000fc60002000000 */
[----:B------:R0:W-:Y:S01]  /*16cc0*/  UTMALDG.5D.IM2COL [UR16], [UR24], UR7 ;  /* 0x00000010180073b4 */ /* 0x0001e20008060007 */
[----:B------:R-:W-:-:S05]  /*16cd0*/  @P4 IMAD.MOV R11, RZ, RZ, R6 ;  /* 0x000000ffff0b4224 */ /* 0x000fca00078e0206 */
[----:B------:R-:W-:Y:S01]  /*16ce0*/  MOV R6, R11 ;  /* 0x0000000b00067202 */ /* 0x000fe20000000f00 */
[----:B------:R0:W-:Y:S02]  /*16cf0*/  UTMALDG.5D.MULTICAST [UR8], [UR30], UR33, desc[UR28] ;  /* 0x00001c081e0073b4 */ /* 0x0001e40008021821 */
[----:B0-----:R-:W-:Y:S05]  /*16d00*/  @P6 BRA `(.L_x_532) ;  /* 0xfffffff800486947 */ /* 0x001fea000383ffff */
.L_x_528:
[----:B------:R-:W-:Y:S05]  /*16d10*/  WARPSYNC.ALL ;  /* 0x0000000000007948 */ /* 0x000fea0003800000 */
[----:B------:R-:W-:-:S13]  /*16d20*/  ELECT P0, URZ, PT ;  /* 0x00000000003f782f */ /* 0x000fda0003800000 */
[----:B------:R-:W-:Y:S05]  /*16d30*/  @!P0 EXIT ;  /* 0x000000000000894d */ /* 0x000fea0003800000 */
[----:B------:R-:W-:-:S04]  /*16d40*/  ULOP3.LUT UR6, UR6, 0x2, URZ, 0xfc, !UPT ;  /* 0x0000000206067892 */ /* 0x000fc8000f8efc3f */
[----:B------:R-:W-:-:S06]  /*16d50*/  UISETP.NE.AND UP0, UPT, UR6, 0x3, UPT ;  /* 0x000000030600788c */ /* 0x000fcc000bf05270 */
[----:B------:R-:W-:-:S13]  /*16d60*/  PLOP3.LUT P0, PT, PT, PT, UP0, 0x80, 0x0 ;  /* 0x000000000000781c */ /* 0x000fda0003f0f008 */
[----:B------:R-:W-:Y:S05]  /*16d70*/  @!P0 BRA `(.L_x_533) ;  /* 0x0000000000048947 */ /* 0x000fea0003800000 */
[----:B------:R-:W-:Y:S01]  /*16d80*/  BPT.TRAP 0x1 ;  /* 0x000000040000795c */ /* 0x000fe20000300000 */
.L_x_533:
[----:B------:R-:W0:Y:S01]  /*16d90*/  S2UR UR7, SR_CgaCtaId ;  /* 0x00000000000779c3 */ /* 0x000e220000008800 */
[----:B------:R-:W-:Y:S01]  /*16da0*/  ULOP3.LUT UP0, URZ, UR5, 0x4, URZ, 0xc0, !UPT ;  /* 0x00000004053f7892 */ /* 0x000fe2000f80c03f */
[----:B------:R-:W-:Y:S01]  /*16db0*/  UMOV UR6, 0x400 ;  /* 0x0000040000067882 */ /* 0x000fe20000000000 */
[----:B------:R-:W-:Y:S02]  /*16dc0*/  USHF.L.U32 UR4, UR5, 0x3, URZ ;  /* 0x0000000305047899 */ /* 0x000fe4000800063f */
[----:B------:R-:W-:Y:S02]  /*16dd0*/  USEL UR8, URZ, 0x1, UP0 ;  /* 0x000000013f087887 */ /* 0x000fe40008000000 */
[----:B------:R-:W-:-:S04]  /*16de0*/  ULOP3.LUT UR5, UR5, 0x3, URZ, 0xc0, !UPT ;  /* 0x0000000305057892 */ /* 0x000fc8000f8ec03f */
[----:B------:R-:W-:-:S05]  /*16df0*/  IMAD.U32 R0, RZ, RZ, UR8 ;  /* 0x00000008ff007e24 */ /* 0x000fca000f8e00ff */
[----:B------:R-:W-:Y:S01]  /*16e00*/  SHF.L.U32 R0, R0, 0x1f, RZ ;  /* 0x0000001f00007819 */ /* 0x000fe200000006ff */
[----:B0-----:R-:W-:Y:S02]  /*16e10*/  ULEA UR7, UR7, UR6, 0x18 ;  /* 0x0000000607077291 */ /* 0x001fe4000f8ec03f */
[----:B------:R-:W-:Y:S02]  /*16e20*/  ULOP3.LUT UR6, UR4, 0x18, URZ, 0xc0, !UPT ;  /* 0x0000001804067892 */ /* 0x000fe4000f8ec03f */
[----:B------:R-:W-:-:S04]  /*16e30*/  UIADD3 UR4, UR7, 0x30020, URZ ;  /* 0x0003002007047890 */ /* 0x000fc8000fffe03f */
[----:B------:R-:W-:-:S12]  /*16e40*/  UIADD3 UR6, UR4, UR6, URZ ;  /* 0x0000000604067290 */ /* 0x000fd8000fffe03f */
.L_x_534:
[----:B0-----:R-:W-:-:S04]  /*16e50*/  IMAD.U32 R3, RZ, RZ, UR6 ;  /* 0x00000006ff037e24 */ /* 0x001fc8000f8e00ff */
[----:B------:R0:W1:Y:S03]  /*16e60*/  SYNCS.PHASECHK.TRANS64.TRYWAIT P0, [R3+URZ], R0 ;  /* 0x00000000030075a7 */ /* 0x000066000800017f */
[----:B-1----:R-:W-:Y:S05]  /*16e70*/  @!P0 NANOSLEEP.SYNCS 0x989680 ;  /* 0x009896800000895d */ /* 0x002fea0003900000 */
[----:B------:R-:W1:Y:S02]  /*16e80*/  @!P0 SYNCS.PHASECHK.TRANS64 P0, [R3+URZ], R0 ;  /* 0x00000000030085a7 */ /* 0x000e64000800007f */
[----:B-1----:R-:W-:Y:S05]  /*16e90*/  @!P0 BRA `(.L_x_534) ;  /* 0xfffffffc00ec8947 */ /* 0x002fea000383ffff */
[----:B------:R-:W-:-:S04]  /*16ea0*/  UIADD3 UR5, UR5, 0x1, URZ ;  /* 0x0000000105057890 */ /* 0x000fc8000fffe03f */
[----:B------:R-:W-:Y:S02]  /*16eb0*/  UISETP.EQ.XOR UP0, UPT, UR5, 0x4, !UP0 ;  /* 0x000000040500788c */ /* 0x000fe4000c702a70 */
[----:B------:R-:W-:Y:S02]  /*16ec0*/  UISETP.NE.AND UP1, UPT, UR5, 0x4, UPT ;  /* 0x000000040500788c */ /* 0x000fe4000bf25270 */
[----:B------:R-:W-:Y:S02]  /*16ed0*/  USEL UR6, URZ, 0x1, !UP0 ;  /* 0x000000013f067887 */ /* 0x000fe4000c000000 */
[----:B------:R-:W-:-:S04]  /*16ee0*/  USEL UR5, UR5, URZ, UP1 ;  /* 0x0000003f05057287 */ /* 0x000fc80008800000 */
[----:B0-----:R-:W-:Y:S01]  /*16ef0*/  IMAD.U32 R0, RZ, RZ, UR6 ;  /* 0x00000006ff007e24 */ /* 0x001fe2000f8e00ff */
[----:B------:R-:W-:-:S04]  /*16f00*/  ULEA UR7, UR5, UR4, 0x3 ;  /* 0x0000000405077291 */ /* 0x000fc8000f8e183f */
[----:B------:R-:W-:-:S08]  /*16f10*/  SHF.L.U32 R0, R0, 0x1f, RZ ;  /* 0x0000001f00007819 */ /* 0x000fd000000006ff */
.L_x_535:
[----:B0-----:R-:W-:-:S04]  /*16f20*/  IMAD.U32 R3, RZ, RZ, UR7 ;  /* 0x00000007ff037e24 */ /* 0x001fc8000f8e00ff */
[----:B------:R0:W1:Y:S03]  /*16f30*/  SYNCS.PHASECHK.TRANS64.TRYWAIT P0, [R3+URZ], R0 ;  /* 0x00000000030075a7 */ /* 0x000066000800017f */
[----:B-1----:R-:W-:Y:S05]  /*16f40*/  @!P0 NANOSLEEP.SYNCS 0x989680 ;  /* 0x009896800000895d */ /* 0x002fea0003900000 */
[----:B------:R-:W1:Y:S02]  /*16f50*/  @!P0 SYNCS.PHASECHK.TRANS64 P0, [R3+URZ], R0 ;  /* 0x00000000030085a7 */ /* 0x000e64000800007f */
[----:B-1----:R-:W-:Y:S05]  /*16f60*/  @!P0 BRA `(.L_x_535) ;  /* 0xfffffffc00ec8947 */ /* 0x002fea000383ffff */
[----:B------:R-:W-:-:S04]  /*16f70*/  UIADD3 UR5, UR5, 0x1, URZ ;  /* 0x0000000105057890 */ /* 0x000fc8000fffe03f */
[----:B------:R-:W-:Y:S02]  /*16f80*/  UISETP.EQ.XOR UP0, UPT, UR5, 0x4, UP0 ;  /* 0x000000040500788c */ /* 0x000fe40008702a70 */
[----:B------:R-:W-:Y:S02]  /*16f90*/  UISETP.NE.AND UP1, UPT, UR5, 0x4, UPT ;  /* 0x000000040500788c */ /* 0x000fe4000bf25270 */
[----:B------:R-:W-:Y:S02]  /*16fa0*/  USEL UR6, URZ, 0x1, !UP0 ;  /* 0x000000013f067887 */ /* 0x000fe4000c000000 */
[----:B------:R-:W-:-:S04]  /*16fb0*/  USEL UR5, UR5, URZ, UP1 ;  /* 0x0000003f05057287 */ /* 0x000fc80008800000 */
[----:B0-----:R-:W-:Y:S01]  /*16fc0*/  MOV R0, UR6 ;  /* 0x0000000600007c02 */ /* 0x001fe20008000f00 */
[----:B------:R-:W-:-:S03]  /*16fd0*/  ULEA UR7, UR5, UR4, 0x3 ;  /* 0x0000000405077291 */ /* 0x000fc6000f8e183f */
[----:B------:R-:W-:-:S09]  /*16fe0*/  SHF.L.U32 R0, R0, 0x1f, RZ ;  /* 0x0000001f00007819 */ /* 0x000fd200000006ff */
.L_x_536:
        /* <DEDUP_REMOVED lines=10> */
[----:B0-----:R-:W-:Y:S01]  /*17090*/  IMAD.U32 R0, RZ, RZ, UR6 ;  /* 0x00000006ff007e24 */ /* 0x001fe2000f8e00ff */
[----:B------:R-:W-:-:S04]  /*170a0*/  ULEA UR5, UR5, UR4, 0x3 ;  /* 0x0000000405057291 */ /* 0x000fc8000f8e183f */
[----:B------:R-:W-:-:S08]  /*170b0*/  SHF.L.U32 R0, R0, 0x1f, RZ ;  /* 0x0000001f00007819 */ /* 0x000fd000000006ff */
.L_x_537:
[----:B0-----:R-:W-:-:S04]  /*170c0*/  IMAD.U32 R3, RZ, RZ, UR5 ;  /* 0x00000005ff037e24 */ /* 0x001fc8000f8e00ff */
[----:B------:R0:W1:Y:S03]  /*170d0*/  SYNCS.PHASECHK.TRANS64.TRYWAIT P0, [R3+URZ], R0 ;  /* 0x00000000030075a7 */ /* 0x000066000800017f */
[----:B-1----:R-:W-:Y:S05]  /*170e0*/  @!P0 NANOSLEEP.SYNCS 0x989680 ;  /* 0x009896800000895d */ /* 0x002fea0003900000 */
[----:B------:R-:W1:Y:S02]  /*170f0*/  @!P0 SYNCS.PHASECHK.TRANS64 P0, [R3+URZ], R0 ;  /* 0x00000000030085a7 */ /* 0x000e64000800007f */
[----:B-1----:R-:W-:Y:S05]  /*17100*/  @P0 EXIT ;  /* 0x000000000000094d */ /* 0x002fea0003800000 */
[----:B------:R-:W-:Y:S05]  /*17110*/  BRA `(.L_x_537) ;  /* 0xfffffffc00e87947 */ /* 0x000fea000383ffff */
.L_x_538:
[----:B------:R-:W-:-:S00]  /*17120*/  BRA `(.L_x_538) ;  /* 0xfffffffc00fc7947 */ /* 0x000fc0000383ffff */
[----:B------:R-:W-:-:S00]  /*17130*/  NOP ;  /* 0x0000000000007918 */ /* 0x000fc00000000000 */
        /* <DEDUP_REMOVED lines=12> */
.L_x_539:


//--------------------- .nv.shared._ZN7cutlass13device_kernelINS_4conv6kernel13ConvUniversalINS1_16ConvProblemShapeILNS1_8OperatorE0ELi3EEENS1_10collective14CollectiveConvINS1_46MainloopSm90TmaGmmaWarpSpecializedImplicitGemmILS5_0ELi4ELi3EN4cute5tupleIJNSA_1CILi2EEENSC_ILi1EEESE_EEENS1_36KernelImplicitTmaWarpSpecializedSm90ELi1EEENSB_IJNSC_ILi256EEENSC_ILi128EEENSB_IJNSC_ILi64EEEEEEEEENS_10bfloat16_tESN_NSA_8TiledMMAINSA_8MMA_AtomIJNSA_4SM904GMMA28MMA_64x128x16_F32BF16BF16_SSILNSR_5MajorE0ELST_0ELNSR_7ScaleInE1ELSU_1EEEEEENSA_6LayoutINSB_IJSE_SE_SE_EEENSB_IJNSC_ILi0EEESZ_SZ_EEEEENSB_IJNSA_10UnderscoreES12_S12_EEEEENS7_6detail26Sm90ImplicitGemmTileTraitsINSA_20SM90_TMA_LOAD_IM2COLENSA_14ComposedLayoutINSA_7SwizzleILi3ELi4ELi3EEENSA_18smem_ptr_flag_bitsILi16EEENSX_INSB_IJNSB_IJNSC_ILi8EEENSC_ILi32EEEEEENSB_IJSK_SE_EEENSB_IJSE_NSC_ILi4EEEEEEEEENSB_IJNSB_IJSK_NSC_ILi512EEEEEENSB_IJSE_SZ_EEENSB_IJSZ_NSC_ILi16384EEEEEEEEEEEEEvEENS16_INSA_23SM90_TMA_LOAD_MULTICASTENS18_IS1A_S1C_NSX_INSB_IJNSB_IJS1D_NSC_ILi16EEEEEES1G_S1I_EEENSB_IJS1L_S1M_NSB_IJSZ_NSC_ILi8192EEEEEEEEEEEEEvEEEENS_8epilogue10collective6detail29Sm90TmaWarpSpecializedAdapterINS25_15DefaultEpilogueISN_NSB_IJNSB_IJllllEEESE_SZ_EEES2A_NS24_6thread17LinearCombinationISN_Li1EffLNS2B_9ScaleType4KindE0ELNS_15FloatRoundStyleE2ESN_EENS_4gemm15EpilogueDefaultEEEEEvvEEEEvNT_6ParamsE --------------------------
	.section	.nv.shared._ZN7cutlass13device_kernelINS_4conv6kernel13ConvUniversalINS1_16ConvProblemShapeILNS1_8OperatorE0ELi3EEENS1_10collective14CollectiveConvINS1_46MainloopSm90TmaGmmaWarpSpecializedImplicitGemmILS5_0ELi4ELi3EN4cute5tupleIJNSA_1CILi2EEENSC_ILi1EEESE_EEENS1_36KernelImplicitTmaWarpSpecializedSm90ELi1EEENSB_IJNSC_ILi256EEENSC_ILi128EEENSB_IJNSC_ILi64EEEEEEEEENS_10bfloat16_tESN_NSA_8TiledMMAINSA_8MMA_AtomIJNSA_4SM904GMMA28MMA_64x128x16_F32BF16BF16_SSILNSR_5MajorE0ELST_0ELNSR_7ScaleInE1ELSU_1EEEEEENSA_6LayoutINSB_IJSE_SE_SE_EEENSB_IJNSC_ILi0EEESZ_SZ_EEEEENSB_IJNSA_10UnderscoreES12_S12_EEEEENS7_6detail26Sm90ImplicitGemmTileTraitsINSA_20SM90_TMA_LOAD_IM2COLENSA_14ComposedLayoutINSA_7SwizzleILi3ELi4ELi3EEENSA_18smem_ptr_flag_bitsILi16EEENSX_INSB_IJNSB_IJNSC_ILi8EEENSC_ILi32EEEEEENSB_IJSK_SE_EEENSB_IJSE_NSC_ILi4EEEEEEEEENSB_IJNSB_IJSK_NSC_ILi512EEEEEENSB_IJSE_SZ_EEENSB_IJSZ_NSC_ILi16384EEEEEEEEEEEEEvEENS16_INSA_23SM90_TMA_LOAD_MULTICASTENS18_IS1A_S1C_NSX_INSB_IJNSB_IJS1D_NSC_ILi16EEEEEES1G_S1I_EEENSB_IJS1L_S1M_NSB_IJSZ_NSC_ILi8192EEEEEEEEEEEEEvEEEENS_8epilogue10collective6detail29Sm90TmaWarpSpecializedAdapterINS25_15DefaultEpilogueISN_NSB_IJNSB_IJllllEEESE_SZ_EEES2A_NS24_6thread17LinearCombinationISN_Li1EffLNS2B_9ScaleType4KindE0ELNS_15FloatRoundStyleE2ESN_EENS_4gemm15EpilogueDefaultEEEEEvvEEEEvNT_6ParamsE,"aw",@nobits
	.sectionflags	@""
	.align	16
	.zero		1024


//--------------------- .nv.shared.reserved.0     --------------------------
	.section	.nv.shared.reserved.0,"aw",@nobits
	.weak		__nv_reservedSMEM_offset_0_alias
	.size		__nv_reservedSMEM_offset_0_alias, 0, 0
	.other		__nv_reservedSMEM_offset_0_alias,@"STO_CUDA_RESERVED_SHARED STV_DEFAULT"
__nv_reservedSMEM_offset_0_alias:
	.zero		0


//--------------------- .nv.global                --------------------------
	.section	.nv.global,"aw",@nobits
.nv.global:
	.type		_ZN39_INTERNAL_b66838e8_4_k_cu_7bc0233a_29624cute1_E,@object
	.size		_ZN39_INTERNAL_b66838e8_4_k_cu_7bc0233a_29624cute1_E,(_ZN39_INTERNAL_b66838e8_4_k_cu_7bc0233a_29624cuda3std3__45__cpo6cbeginE - _ZN39_INTERNAL_b66838e8_4_k_cu_7bc0233a_29624cute1_E)
_ZN39_INTERNAL_b66838e8_4_k_cu_7bc0233a_29624cute1_E:
	.zero		1
	.type		_ZN39_INTERNAL_b66838e8_4_k_cu_7bc0233a_29624cuda3std3__45__cpo6cbeginE,@object
	.size		_ZN39_INTERNAL_b66838e8_4_k_cu_7bc0233a_29624cuda3std3__45__cpo6cbeginE,(_ZN39_INTERNAL_b66838e8_4_k_cu_7bc0233a_29624cuda3std3__48in_placeE - _ZN39_INTERNAL_b66838e8_4_k_cu_7bc0233a_29624cuda3std3__45__cpo6cbeginE)
_ZN39_INTERNAL_b66838e8_4_k_cu_7bc0233a_29624cuda3std3__45__cpo6cbeginE:
	.zero		1
	.type		_ZN39_INTERNAL_b66838e8_4_k_cu_7bc0233a_29624cuda3std3__48in_placeE,@object
	.size		_ZN39_INTERNAL_b66838e8_4_k_cu_7bc0233a_29624cuda3std3__48in_placeE,(_ZN39_INTERNAL_b66838e8_4_k_cu_7bc0233a_29624cuda3std6ranges3__45__cpo9iter_moveE - _ZN39_INTERNAL_b66838e8_4_k_cu_7bc0233a_29624cuda3std3__48in_placeE)
_ZN39_INTERNAL_b66838e8_4_k_cu_7bc0233a_29624cuda3std3__48in_placeE:
	.zero		1
	.type		_ZN39_INTERNAL_b66838e8_4_k_cu_7bc0233a_29624cuda3std6ranges3__45__cpo9iter_moveE,@object
	.size		_ZN39_INTERNAL_b66838e8_4_k_cu_7bc0233a_29624cuda3std6ranges3__45__cpo9iter_moveE,(_ZN39_INTERNAL_b66838e8_4_k_cu_7bc0233a_29624cuda3std3__45__cpo5beginE - _ZN39_INTERNAL_b66838e8_4_k_cu_7bc0233a_29624cuda3std6ranges3__45__cpo9iter_moveE)
_ZN39_INTERNAL_b66838e8_4_k_cu_7bc0233a_29624cuda3std6ranges3__45__cpo9iter_moveE:
	.zero		1
	.type		_ZN39_INTERNAL_b66838e8_4_k_cu_7bc0233a_29624cuda3std3__45__cpo5beginE,@object
	.size		_ZN39_INTERNAL_b66838e8_4_k_cu_7bc0233a_29624cuda3std3__45__cpo5beginE,(_ZN39_INTERNAL_b66838e8_4_k_cu_7bc0233a_29624cuda3std3__441_GLOBAL__N__b66838e8_4_k_cu_7bc0233a_29626ignoreE - _ZN39_INTERNAL_b66838e8_4_k_cu_7bc0233a_29624cuda3std3__45__cpo5beginE)
_ZN39_INTERNAL_b66838e8_4_k_cu_7bc0233a_29624cuda3std3__45__cpo5beginE:
	.zero		1
	.type		_ZN39_INTERNAL_b66838e8_4_k_cu_7bc0233a_29624cuda3std3__441_GLOBAL__N__b66838e8_4_k_cu_7bc0233a_29626ignoreE,@object
	.size		_ZN39_INTERNAL_b66838e8_4_k_cu_7bc0233a_29624cuda3std3__441_GLOBAL__N__b66838e8_4_k_cu_7bc0233a_29626ignoreE,(_ZN39_INTERNAL_b66838e8_4_k_cu_7bc0233a_29624cute7productE - _ZN39_INTERNAL_b66838e8_4_k_cu_7bc0233a_29624cuda3std3__441_GLOBAL__N__b66838e8_4_k_cu_7bc0233a_29626ignoreE)
_ZN39_INTERNAL_b66838e8_4_k_cu_7bc0233a_29624cuda3std3__441_GLOBAL__N__b66838e8_4_k_cu_7bc0233a_29626ignoreE:
	.zero		1
	.type		_ZN39_INTERNAL_b66838e8_4_k_cu_7bc0233a_29624cute7productE,@object
	.size		_ZN39_INTERNAL_b66838e8_4_k_cu_7bc0233a_29624cute7productE,(_ZN39_INTERNAL_b66838e8_4_k_cu_7bc0233a_29624cuda3std3__45__cpo3endE - _ZN39_INTERNAL_b66838e8_4_k_cu_7bc0233a_29624cute7productE)
_ZN39_INTERNAL_b66838e8_4_k_cu_7bc0233a_29624cute7productE:
	.zero		1
	.type		_ZN39_INTERNAL_b66838e8_4_k_cu_7bc0233a_29624cuda3std3__45__cpo3endE,@object
	.size		_ZN39_INTERNAL_b66838e8_4_k_cu_7bc0233a_29624cuda3std3__45__cpo3endE,(_ZN39_INTERNAL_b66838e8_4_k_cu_7bc0233a_29624cuda3std3__419piecewise_constructE - _ZN39_INTERNAL_b66838e8_4_k_cu_7bc0233a_29624cuda3std3__45__cpo3endE)
_ZN39_INTERNAL_b66838e8_4_k_cu_7bc0233a_29624cuda3std3__45__cpo3endE:
	.zero		1
	.type		_ZN39_INTERNAL_b66838e8_4_k_cu_7bc0233a_29624cuda3std3__419piecewise_constructE,@object
	.size		_ZN39_INTERNAL_b66838e8_4_k_cu_7bc0233a_29624cuda3std3__419piecewise_constructE,(_ZN39_INTERNAL_b66838e8_4_k_cu_7bc0233a_29624cuda3std3__45__cpo4cendE - _ZN39_INTERNAL_b66838e8_4_k_cu_7bc0233a_29624cuda3std3__419piecewise_constructE)
_ZN39_INTERNAL_b66838e8_4_k_cu_7bc0233a_29624cuda3std3__419piecewise_constructE:
	.zero		1
	.type		_ZN39_INTERNAL_b66838e8_4_k_cu_7bc0233a_29624cuda3std3__45__cpo4cendE,@object
	.size		_ZN39_INTERNAL_b66838e8_4_k_cu_7bc0233a_29624cuda3std3__45__cpo4cendE,(_ZN39_INTERNAL_b66838e8_4_k_cu_7bc0233a_29624cuda3std6ranges3__45__cpo4swapE - _ZN39_INTERNAL_b66838e8_4_k_cu_7bc0233a_29624cuda3std3__45__cpo4cendE)
_ZN39_INTERNAL_b66838e8_4_k_cu_7bc0233a_29624cuda3std3__45__cpo4cendE:
	.zero		1
	.type		_ZN39_INTERNAL_b66838e8_4_k_cu_7bc0233a_29624cuda3std6ranges3__45__cpo4swapE,@object
	.size		_ZN39_INTERNAL_b66838e8_4_k_cu_7bc0233a_29624cuda3std6ranges3__45__cpo4swapE,(.L_7 - _ZN39_INTERNAL_b66838e8_4_k_cu_7bc0233a_29624cuda3std6ranges3__45__cpo4swapE)
_ZN39_INTERNAL_b66838e8_4_k_cu_7bc0233a_29624cuda3std6ranges3__45__cpo4swapE:
	.zero		1
.L_7:


//--------------------- .nv.constant0._ZN7cutlass13device_kernelINS_4conv6kernel13ConvUniversalINS1_16ConvProblemShapeILNS1_8OperatorE0ELi3EEENS1_10collective14CollectiveConvINS1_46MainloopSm90TmaGmmaWarpSpecializedImplicitGemmILS5_0ELi4ELi3EN4cute5tupleIJNSA_1CILi2EEENSC_ILi1EEESE_EEENS1_36KernelImplicitTmaWarpSpecializedSm90ELi1EEENSB_IJNSC_ILi256EEENSC_ILi128EEENSB_IJNSC_ILi64EEEEEEEEENS_10bfloat16_tESN_NSA_8TiledMMAINSA_8MMA_AtomIJNSA_4SM904GMMA28MMA_64x128x16_F32BF16BF16_SSILNSR_5MajorE0ELST_0ELNSR_7ScaleInE1ELSU_1EEEEEENSA_6LayoutINSB_IJSE_SE_SE_EEENSB_IJNSC_ILi0EEESZ_SZ_EEEEENSB_IJNSA_10UnderscoreES12_S12_EEEEENS7_6detail26Sm90ImplicitGemmTileTraitsINSA_20SM90_TMA_LOAD_IM2COLENSA_14ComposedLayoutINSA_7SwizzleILi3ELi4ELi3EEENSA_18smem_ptr_flag_bitsILi16EEENSX_INSB_IJNSB_IJNSC_ILi8EEENSC_ILi32EEEEEENSB_IJSK_SE_EEENSB_IJSE_NSC_ILi4EEEEEEEEENSB_IJNSB_IJSK_NSC_ILi512EEEEEENSB_IJSE_SZ_EEENSB_IJSZ_NSC_ILi16384EEEEEEEEEEEEEvEENS16_INSA_23SM90_TMA_LOAD_MULTICASTENS18_IS1A_S1C_NSX_INSB_IJNSB_IJS1D_NSC_ILi16EEEEEES1G_S1I_EEENSB_IJS1L_S1M_NSB_IJSZ_NSC_ILi8192EEEEEEEEEEEEEvEEEENS_8epilogue10collective6detail29Sm90TmaWarpSpecializedAdapterINS25_15DefaultEpilogueISN_NSB_IJNSB_IJllllEEESE_SZ_EEES2A_NS24_6thread17LinearCombinationISN_Li1EffLNS2B_9ScaleType4KindE0ELNS_15FloatRoundStyleE2ESN_EENS_4gemm15EpilogueDefaultEEEEEvvEEEEvNT_6ParamsE --------------------------
	.section	.nv.constant0._ZN7cutlass13device_kernelINS_4conv6kernel13ConvUniversalINS1_16ConvProblemShapeILNS1_8OperatorE0ELi3EEENS1_10collective14CollectiveConvINS1_46MainloopSm90TmaGmmaWarpSpecializedImplicitGemmILS5_0ELi4ELi3EN4cute5tupleIJNSA_1CILi2EEENSC_ILi1EEESE_EEENS1_36KernelImplicitTmaWarpSpecializedSm90ELi1EEENSB_IJNSC_ILi256EEENSC_ILi128EEENSB_IJNSC_ILi64EEEEEEEEENS_10bfloat16_tESN_NSA_8TiledMMAINSA_8MMA_AtomIJNSA_4SM904GMMA28MMA_64x128x16_F32BF16BF16_SSILNSR_5MajorE0ELST_0ELNSR_7ScaleInE1ELSU_1EEEEEENSA_6LayoutINSB_IJSE_SE_SE_EEENSB_IJNSC_ILi0EEESZ_SZ_EEEEENSB_IJNSA_10UnderscoreES12_S12_EEEEENS7_6detail26Sm90ImplicitGemmTileTraitsINSA_20SM90_TMA_LOAD_IM2COLENSA_14ComposedLayoutINSA_7SwizzleILi3ELi4ELi3EEENSA_18smem_ptr_flag_bitsILi16EEENSX_INSB_IJNSB_IJNSC_ILi8EEENSC_ILi32EEEEEENSB_IJSK_SE_EEENSB_IJSE_NSC_ILi4EEEEEEEEENSB_IJNSB_IJSK_NSC_ILi512EEEEEENSB_IJSE_SZ_EEENSB_IJSZ_NSC_ILi16384EEEEEEEEEEEEEvEENS16_INSA_23SM90_TMA_LOAD_MULTICASTENS18_IS1A_S1C_NSX_INSB_IJNSB_IJS1D_NSC_ILi16EEEEEES1G_S1I_EEENSB_IJS1L_S1M_NSB_IJSZ_NSC_ILi8192EEEEEEEEEEEEEvEEEENS_8epilogue10collective6detail29Sm90TmaWarpSpecializedAdapterINS25_15DefaultEpilogueISN_NSB_IJNSB_IJllllEEESE_SZ_EEES2A_NS24_6thread17LinearCombinationISN_Li1EffLNS2B_9ScaleType4KindE0ELNS_15FloatRoundStyleE2ESN_EENS_4gemm15EpilogueDefaultEEEEEvvEEEEvNT_6ParamsE,"a",@progbits
	.sectionflags	@""
	.align	4
.nv.constant0._ZN7cutlass13device_kernelINS_4conv6kernel13ConvUniversalINS1_16ConvProblemShapeILNS1_8OperatorE0ELi3EEENS1_10collective14CollectiveConvINS1_46MainloopSm90TmaGmmaWarpSpecializedImplicitGemmILS5_0ELi4ELi3EN4cute5tupleIJNSA_1CILi2EEENSC_ILi1EEESE_EEENS1_36KernelImplicitTmaWarpSpecializedSm90ELi1EEENSB_IJNSC_ILi256EEENSC_ILi128EEENSB_IJNSC_ILi64EEEEEEEEENS_10bfloat16_tESN_NSA_8TiledMMAINSA_8MMA_AtomIJNSA_4SM904GMMA28MMA_64x128x16_F32BF16BF16_SSILNSR_5MajorE0ELST_0ELNSR_7ScaleInE1ELSU_1EEEEEENSA_6LayoutINSB_IJSE_SE_SE_EEENSB_IJNSC_ILi0EEESZ_SZ_EEEEENSB_IJNSA_10UnderscoreES12_S12_EEEEENS7_6detail26Sm90ImplicitGemmTileTraitsINSA_20SM90_TMA_LOAD_IM2COLENSA_14ComposedLayoutINSA_7SwizzleILi3ELi4ELi3EEENSA_18smem_ptr_flag_bitsILi16EEENSX_INSB_IJNSB_IJNSC_ILi8EEENSC_ILi32EEEEEENSB_IJSK_SE_EEENSB_IJSE_NSC_ILi4EEEEEEEEENSB_IJNSB_IJSK_NSC_ILi512EEEEEENSB_IJSE_SZ_EEENSB_IJSZ_NSC_ILi16384EEEEEEEEEEEEEvEENS16_INSA_23SM90_TMA_LOAD_MULTICASTENS18_IS1A_S1C_NSX_INSB_IJNSB_IJS1D_NSC_ILi16EEEEEES1G_S1I_EEENSB_IJS1L_S1M_NSB_IJSZ_NSC_ILi8192EEEEEEEEEEEEEvEEEENS_8epilogue10collective6detail29Sm90TmaWarpSpecializedAdapterINS25_15DefaultEpilogueISN_NSB_IJNSB_IJllllEEESE_SZ_EEES2A_NS24_6thread17LinearCombinationISN_Li1EffLNS2B_9ScaleType4KindE0ELNS_15FloatRoundStyleE2ESN_EENS_4gemm15EpilogueDefaultEEEEEvvEEEEvNT_6ParamsE:
	.zero		1664


//--------------------- SYMBOLS --------------------------

	.type		.nv.reservedSmem.offset0,@object
	.size		.nv.reservedSmem.offset0,0x4
